//
// Generated by NVIDIA NVVM Compiler
//
// Compiler Build ID: CL-36424714
// Cuda compilation tools, release 13.0, V13.0.88
// Based on NVVM 20.0.0
//

.version 9.0
.target sm_100
.address_size 64

	// .globl	_Z21intersection_b_searchPjS_iS_S_iPi
.extern .shared .align 16 .b8 sdata[];

.visible .entry _Z21intersection_b_searchPjS_iS_S_iPi(
	.param .u64 .ptr .align 1 _Z21intersection_b_searchPjS_iS_S_iPi_param_0,
	.param .u64 .ptr .align 1 _Z21intersection_b_searchPjS_iS_S_iPi_param_1,
	.param .u32 _Z21intersection_b_searchPjS_iS_S_iPi_param_2,
	.param .u64 .ptr .align 1 _Z21intersection_b_searchPjS_iS_S_iPi_param_3,
	.param .u64 .ptr .align 1 _Z21intersection_b_searchPjS_iS_S_iPi_param_4,
	.param .u32 _Z21intersection_b_searchPjS_iS_S_iPi_param_5,
	.param .u64 .ptr .align 1 _Z21intersection_b_searchPjS_iS_S_iPi_param_6
)
{
	.reg .pred 	%p<14>;
	.reg .b32 	%r<55>;
	.reg .b64 	%rd<27>;

	ld.param.u64 	%rd2, [_Z21intersection_b_searchPjS_iS_S_iPi_param_0];
	ld.param.u64 	%rd3, [_Z21intersection_b_searchPjS_iS_S_iPi_param_1];
	ld.param.u32 	%r19, [_Z21intersection_b_searchPjS_iS_S_iPi_param_2];
	ld.param.u64 	%rd6, [_Z21intersection_b_searchPjS_iS_S_iPi_param_3];
	ld.param.u64 	%rd4, [_Z21intersection_b_searchPjS_iS_S_iPi_param_4];
	ld.param.u32 	%r18, [_Z21intersection_b_searchPjS_iS_S_iPi_param_5];
	ld.param.u64 	%rd5, [_Z21intersection_b_searchPjS_iS_S_iPi_param_6];
	cvta.to.global.u64 	%rd1, %rd6;
	mov.u32 	%r20, %ctaid.x;
	mov.u32 	%r21, %ntid.x;
	mov.u32 	%r22, %tid.x;
	mad.lo.s32 	%r1, %r20, %r21, %r22;
	setp.ge.s32 	%p1, %r1, %r19;
	@%p1 bra 	$L__BB0_13;
	cvta.to.global.u64 	%rd7, %rd2;
	cvta.to.global.u64 	%rd8, %rd3;
	mul.wide.s32 	%rd9, %r1, 4;
	add.s64 	%rd10, %rd7, %rd9;
	ld.global.u32 	%r2, [%rd10];
	add.s64 	%rd11, %rd8, %rd9;
	ld.global.u32 	%r23, [%rd11];
	add.s32 	%r3, %r23, %r2;
	setp.lt.s32 	%p2, %r18, 1;
	mov.u32 	%r48, %r18;
	@%p2 bra 	$L__BB0_4;
	mov.b32 	%r49, -1;
	mov.u32 	%r48, %r18;
$L__BB0_3:
	add.s32 	%r25, %r48, %r49;
	shr.u32 	%r26, %r25, 31;
	add.s32 	%r27, %r25, %r26;
	shr.s32 	%r28, %r27, 1;
	mul.wide.s32 	%rd12, %r28, 4;
	add.s64 	%rd13, %rd1, %rd12;
	ld.global.u32 	%r29, [%rd13];
	setp.lt.u32 	%p3, %r29, %r2;
	selp.b32 	%r49, %r28, %r49, %p3;
	selp.b32 	%r48, %r48, %r28, %p3;
	sub.s32 	%r30, %r48, %r49;
	setp.gt.s32 	%p4, %r30, 1;
	@%p4 bra 	$L__BB0_3;
$L__BB0_4:
	setp.lt.s32 	%p5, %r18, 1;
	mov.u32 	%r52, %r18;
	@%p5 bra 	$L__BB0_7;
	mov.b32 	%r51, -1;
	mov.u32 	%r52, %r18;
$L__BB0_6:
	add.s32 	%r32, %r52, %r51;
	shr.u32 	%r33, %r32, 31;
	add.s32 	%r34, %r32, %r33;
	shr.s32 	%r35, %r34, 1;
	mul.wide.s32 	%rd14, %r35, 4;
	add.s64 	%rd15, %rd1, %rd14;
	ld.global.u32 	%r36, [%rd15];
	setp.lt.u32 	%p6, %r36, %r3;
	selp.b32 	%r51, %r35, %r51, %p6;
	selp.b32 	%r52, %r52, %r35, %p6;
	sub.s32 	%r37, %r52, %r51;
	setp.gt.s32 	%p7, %r37, 1;
	@%p7 bra 	$L__BB0_6;
$L__BB0_7:
	mul.wide.s32 	%rd16, %r48, 4;
	add.s64 	%rd17, %rd1, %rd16;
	ld.global.u32 	%r38, [%rd17];
	setp.eq.s32 	%p8, %r2, %r38;
	setp.lt.s32 	%p9, %r48, 1;
	or.pred  	%p10, %p9, %p8;
	@%p10 bra 	$L__BB0_9;
	add.s32 	%r39, %r48, -1;
	mul.wide.u32 	%rd18, %r39, 4;
	add.s64 	%rd19, %rd1, %rd18;
	ld.global.u32 	%r40, [%rd19];
	cvta.to.global.u64 	%rd20, %rd4;
	add.s64 	%rd21, %rd20, %rd18;
	ld.global.u32 	%r41, [%rd21];
	add.s32 	%r42, %r41, %r40;
	setp.le.u32 	%p11, %r2, %r42;
	selp.s32 	%r43, -1, 0, %p11;
	add.s32 	%r48, %r48, %r43;
$L__BB0_9:
	setp.ge.s32 	%p12, %r52, %r18;
	@%p12 bra 	$L__BB0_11;
	mul.wide.s32 	%rd22, %r52, 4;
	add.s64 	%rd23, %rd1, %rd22;
	ld.global.u32 	%r44, [%rd23];
	setp.eq.s32 	%p13, %r3, %r44;
	@%p13 bra 	$L__BB0_12;
$L__BB0_11:
	add.s32 	%r52, %r52, -1;
$L__BB0_12:
	sub.s32 	%r45, %r52, %r48;
	add.s32 	%r46, %r45, 1;
	cvta.to.global.u64 	%rd24, %rd5;
	add.s64 	%rd26, %rd24, %rd9;
	st.global.u32 	[%rd26], %r46;
$L__BB0_13:
	ret;

}
	// .globl	_Z14set_ranks_lensPiS_S_i
.visible .entry _Z14set_ranks_lensPiS_S_i(
	.param .u64 .ptr .align 1 _Z14set_ranks_lensPiS_S_i_param_0,
	.param .u64 .ptr .align 1 _Z14set_ranks_lensPiS_S_i_param_1,
	.param .u64 .ptr .align 1 _Z14set_ranks_lensPiS_S_i_param_2,
	.param .u32 _Z14set_ranks_lensPiS_S_i_param_3
)
{
	.reg .pred 	%p<3>;
	.reg .b32 	%r<17>;
	.reg .b64 	%rd<13>;

	ld.param.u64 	%rd1, [_Z14set_ranks_lensPiS_S_i_param_0];
	ld.param.u64 	%rd2, [_Z14set_ranks_lensPiS_S_i_param_1];
	ld.param.u64 	%rd3, [_Z14set_ranks_lensPiS_S_i_param_2];
	ld.param.u32 	%r2, [_Z14set_ranks_lensPiS_S_i_param_3];
	mov.u32 	%r3, %ctaid.x;
	mov.u32 	%r4, %ntid.x;
	mov.u32 	%r5, %tid.x;
	mad.lo.s32 	%r1, %r3, %r4, %r5;
	shl.b32 	%r6, %r2, 1;
	setp.ge.s32 	%p1, %r1, %r6;
	@%p1 bra 	$L__BB1_2;
	cvta.to.global.u64 	%rd4, %rd1;
	shr.u32 	%r7, %r1, 31;
	add.s32 	%r8, %r1, %r7;
	shl.b32 	%r9, %r8, 1;
	and.b32  	%r10, %r9, -4;
	mul.wide.s32 	%rd5, %r1, 4;
	add.s64 	%rd6, %rd4, %rd5;
	ld.global.u32 	%r11, [%rd6];
	add.s32 	%r12, %r10, %r11;
	st.global.u32 	[%rd6], %r12;
$L__BB1_2:
	setp.ge.s32 	%p2, %r1, %r2;
	@%p2 bra 	$L__BB1_4;
	shl.b32 	%r13, %r1, 1;
	cvta.to.global.u64 	%rd7, %rd2;
	mul.wide.s32 	%rd8, %r13, 4;
	add.s64 	%rd9, %rd7, %rd8;
	ld.global.u32 	%r14, [%rd9+4];
	ld.global.u32 	%r15, [%rd9];
	sub.s32 	%r16, %r14, %r15;
	cvta.to.global.u64 	%rd10, %rd3;
	mul.wide.s32 	%rd11, %r1, 4;
	add.s64 	%rd12, %rd10, %rd11;
	st.global.u32 	[%rd12], %r16;
$L__BB1_4:
	ret;

}
	// .globl	_Z14normalize_randPjji
.visible .entry _Z14normalize_randPjji(
	.param .u64 .ptr .align 1 _Z14normalize_randPjji_param_0,
	.param .u32 _Z14normalize_randPjji_param_1,
	.param .u32 _Z14normalize_randPjji_param_2
)
{
	.reg .pred 	%p<2>;
	.reg .b32 	%r<9>;
	.reg .b64 	%rd<5>;

	ld.param.u64 	%rd1, [_Z14normalize_randPjji_param_0];
	ld.param.u32 	%r2, [_Z14normalize_randPjji_param_1];
	ld.param.u32 	%r3, [_Z14normalize_randPjji_param_2];
	mov.u32 	%r4, %ctaid.x;
	mov.u32 	%r5, %ntid.x;
	mov.u32 	%r6, %tid.x;
	mad.lo.s32 	%r1, %r4, %r5, %r6;
	setp.ge.s32 	%p1, %r1, %r3;
	@%p1 bra 	$L__BB2_2;
	cvta.to.global.u64 	%rd2, %rd1;
	mul.wide.s32 	%rd3, %r1, 4;
	add.s64 	%rd4, %rd2, %rd3;
	ld.global.u32 	%r7, [%rd4];
	rem.u32 	%r8, %r7, %r2;
	st.global.u32 	[%rd4], %r8;
$L__BB2_2:
	ret;

}
	// .globl	_Z10test_pairsPiS_S_S_S_S_i
.visible .entry _Z10test_pairsPiS_S_S_S_S_i(
	.param .u64 .ptr .align 1 _Z10test_pairsPiS_S_S_S_S_i_param_0,
	.param .u64 .ptr .align 1 _Z10test_pairsPiS_S_S_S_S_i_param_1,
	.param .u64 .ptr .align 1 _Z10test_pairsPiS_S_S_S_S_i_param_2,
	.param .u64 .ptr .align 1 _Z10test_pairsPiS_S_S_S_S_i_param_3,
	.param .u64 .ptr .align 1 _Z10test_pairsPiS_S_S_S_S_i_param_4,
	.param .u64 .ptr .align 1 _Z10test_pairsPiS_S_S_S_S_i_param_5,
	.param .u32 _Z10test_pairsPiS_S_S_S_S_i_param_6
)
{
	.reg .pred 	%p<5>;
	.reg .b32 	%r<20>;
	.reg .b64 	%rd<23>;

	ld.param.u64 	%rd1, [_Z10test_pairsPiS_S_S_S_S_i_param_0];
	ld.param.u64 	%rd2, [_Z10test_pairsPiS_S_S_S_S_i_param_1];
	ld.param.u64 	%rd3, [_Z10test_pairsPiS_S_S_S_S_i_param_2];
	ld.param.u64 	%rd4, [_Z10test_pairsPiS_S_S_S_S_i_param_3];
	ld.param.u64 	%rd5, [_Z10test_pairsPiS_S_S_S_S_i_param_4];
	ld.param.u64 	%rd6, [_Z10test_pairsPiS_S_S_S_S_i_param_5];
	ld.param.u32 	%r2, [_Z10test_pairsPiS_S_S_S_S_i_param_6];
	mov.u32 	%r3, %ctaid.x;
	mov.u32 	%r4, %ntid.x;
	mov.u32 	%r5, %tid.x;
	mad.lo.s32 	%r1, %r3, %r4, %r5;
	setp.ge.s32 	%p1, %r1, %r2;
	@%p1 bra 	$L__BB3_2;
	cvta.to.global.u64 	%rd7, %rd5;
	cvta.to.global.u64 	%rd8, %rd1;
	cvta.to.global.u64 	%rd9, %rd3;
	cvta.to.global.u64 	%rd10, %rd2;
	cvta.to.global.u64 	%rd11, %rd4;
	cvta.to.global.u64 	%rd12, %rd6;
	shl.b32 	%r6, %r1, 1;
	mul.wide.s32 	%rd13, %r6, 4;
	add.s64 	%rd14, %rd7, %rd13;
	ld.global.u32 	%r7, [%rd14];
	ld.global.u32 	%r8, [%rd14+4];
	mul.wide.s32 	%rd15, %r7, 4;
	add.s64 	%rd16, %rd8, %rd15;
	ld.global.u32 	%r9, [%rd16];
	add.s64 	%rd17, %rd9, %rd15;
	ld.global.u32 	%r10, [%rd17];
	add.s32 	%r11, %r10, %r9;
	mul.wide.s32 	%rd18, %r8, 4;
	add.s64 	%rd19, %rd10, %rd18;
	ld.global.u32 	%r13, [%rd19];
	add.s64 	%rd20, %rd11, %rd18;
	ld.global.u32 	%r15, [%rd20];
	add.s32 	%r16, %r15, %r13;
	setp.le.s32 	%p2, %r9, %r16;
	setp.ge.s32 	%p3, %r11, %r13;
	and.pred  	%p4, %p2, %p3;
	selp.u32 	%r17, 1, 0, %p4;
	mul.wide.s32 	%rd21, %r1, 4;
	add.s64 	%rd22, %rd12, %rd21;
	ld.global.u32 	%r18, [%rd22];
	add.s32 	%r19, %r18, %r17;
	st.global.u32 	[%rd22], %r19;
$L__BB3_2:
	ret;

}
	// .globl	_Z9my_reducePijj
.visible .entry _Z9my_reducePijj(
	.param .u64 .ptr .align 1 _Z9my_reducePijj_param_0,
	.param .u32 _Z9my_reducePijj_param_1,
	.param .u32 _Z9my_reducePijj_param_2
)
{
	.reg .pred 	%p<9>;
	.reg .b32 	%r<41>;
	.reg .b64 	%rd<9>;

	ld.param.u64 	%rd2, [_Z9my_reducePijj_param_0];
	ld.param.u32 	%r18, [_Z9my_reducePijj_param_1];
	ld.param.u32 	%r19, [_Z9my_reducePijj_param_2];
	cvta.to.global.u64 	%rd1, %rd2;
	mov.u32 	%r1, %tid.x;
	mov.u32 	%r2, %ctaid.x;
	mov.u32 	%r40, %ntid.x;
	mul.lo.s32 	%r20, %r40, %r2;
	shl.b32 	%r21, %r20, 1;
	add.s32 	%r37, %r21, %r1;
	mov.u32 	%r22, %nctaid.x;
	mul.lo.s32 	%r23, %r22, %r40;
	shl.b32 	%r5, %r23, 1;
	shl.b32 	%r24, %r1, 2;
	mov.u32 	%r25, sdata;
	add.s32 	%r6, %r25, %r24;
	mov.b32 	%r26, 0;
	st.shared.u32 	[%r6], %r26;
	mul.lo.s32 	%r7, %r19, %r5;
	setp.ge.u32 	%p1, %r37, %r7;
	@%p1 bra 	$L__BB4_7;
	mov.b32 	%r38, 0;
$L__BB4_2:
	setp.ge.u32 	%p2, %r37, %r18;
	@%p2 bra 	$L__BB4_4;
	mul.wide.u32 	%rd3, %r37, 4;
	add.s64 	%rd4, %rd1, %rd3;
	ld.global.u32 	%r28, [%rd4];
	add.s32 	%r38, %r38, %r28;
	st.shared.u32 	[%r6], %r38;
$L__BB4_4:
	add.s32 	%r12, %r37, %r40;
	setp.ge.u32 	%p3, %r12, %r18;
	@%p3 bra 	$L__BB4_6;
	mul.wide.u32 	%rd5, %r12, 4;
	add.s64 	%rd6, %rd1, %rd5;
	ld.global.u32 	%r29, [%rd6];
	add.s32 	%r38, %r38, %r29;
	st.shared.u32 	[%r6], %r38;
$L__BB4_6:
	add.s32 	%r37, %r37, %r5;
	setp.lt.u32 	%p4, %r37, %r7;
	@%p4 bra 	$L__BB4_2;
$L__BB4_7:
	bar.sync 	0;
	setp.lt.u32 	%p5, %r40, 2;
	@%p5 bra 	$L__BB4_11;
$L__BB4_8:
	shr.u32 	%r17, %r40, 1;
	setp.ge.u32 	%p6, %r1, %r17;
	@%p6 bra 	$L__BB4_10;
	shl.b32 	%r30, %r17, 2;
	add.s32 	%r31, %r6, %r30;
	ld.shared.u32 	%r32, [%r31];
	ld.shared.u32 	%r33, [%r6];
	add.s32 	%r34, %r33, %r32;
	st.shared.u32 	[%r6], %r34;
$L__BB4_10:
	bar.sync 	0;
	setp.gt.u32 	%p7, %r40, 3;
	mov.u32 	%r40, %r17;
	@%p7 bra 	$L__BB4_8;
$L__BB4_11:
	setp.ne.s32 	%p8, %r1, 0;
	@%p8 bra 	$L__BB4_13;
	ld.shared.u32 	%r35, [sdata];
	mul.wide.u32 	%rd7, %r2, 4;
	add.s64 	%rd8, %rd1, %rd7;
	st.global.u32 	[%rd8], %r35;
$L__BB4_13:
	ret;

}


// ===== COMPILED SASS (sm_100) =====

	.target	sm_100

	.elftype	@"ET_EXEC"


//--------------------- .note.nv.tkinfo           --------------------------
	.section	.note.nv.tkinfo,"",@"SHT_NOTE"
	.sectionflags	@"SHF_NOTE_NV_TKINFO"
	.tkinfo
        /*0018*/ 	.word	0x00000002
        /*0030*/ 	.string	""
        /*0030*/ 	.string	"ptxas"
        /*0030*/ 	.string	"Cuda compilation tools, release 13.0, V13.0.88"
        /*0030*/ 	.string	"Build cuda_13.0.r13.0/compiler.36424714_0"
        /*0030*/ 	.string	"-arch sm_100 -m 64 "



//--------------------- .note.nv.cuinfo           --------------------------
	.section	.note.nv.cuinfo,"",@"SHT_NOTE"
	.sectionflags	@"SHF_NOTE_NV_CUINFO"
        /*0018*/ 	.short	0x0002
        /*001a*/ 	.short	0x0064
        /*001c*/ 	.short	0x0082
	.zero		2


//--------------------- .nv.info                  --------------------------
	.section	.nv.info,"",@"SHT_CUDA_INFO"
	.align	4


	//----- nvinfo : EIATTR_REGCOUNT
	.align		4
        /*0000*/ 	.byte	0x04, 0x2f
        /*0002*/ 	.short	(.L_1 - .L_0)
	.align		4
.L_0:
        /*0004*/ 	.word	index@(_Z21intersection_b_searchPjS_iS_S_iPi)
        /*0008*/ 	.word	0x00000012


	//----- nvinfo : EIATTR_FRAME_SIZE
	.align		4
.L_1:
        /*000c*/ 	.byte	0x04, 0x11
        /*000e*/ 	.short	(.L_3 - .L_2)
	.align		4
.L_2:
        /*0010*/ 	.word	index@(_Z21intersection_b_searchPjS_iS_S_iPi)
        /*0014*/ 	.word	0x00000000


	//----- nvinfo : EIATTR_REGCOUNT
	.align		4
.L_3:
        /*0018*/ 	.byte	0x04, 0x2f
        /*001a*/ 	.short	(.L_5 - .L_4)
	.align		4
.L_4:
        /*001c*/ 	.word	index@(_Z14set_ranks_lensPiS_S_i)
        /*0020*/ 	.word	0x0000000c


	//----- nvinfo : EIATTR_FRAME_SIZE
	.align		4
.L_5:
        /*0024*/ 	.byte	0x04, 0x11
        /*0026*/ 	.short	(.L_7 - .L_6)
	.align		4
.L_6:
        /*0028*/ 	.word	index@(_Z14set_ranks_lensPiS_S_i)
        /*002c*/ 	.word	0x00000000


	//----- nvinfo : EIATTR_REGCOUNT
	.align		4
.L_7:
        /*0030*/ 	.byte	0x04, 0x2f
        /*0032*/ 	.short	(.L_9 - .L_8)
	.align		4
.L_8:
        /*0034*/ 	.word	index@(_Z14normalize_randPjji)
        /*0038*/ 	.word	0x0000000a


	//----- nvinfo : EIATTR_FRAME_SIZE
	.align		4
.L_9:
        /*003c*/ 	.byte	0x04, 0x11
        /*003e*/ 	.short	(.L_11 - .L_10)
	.align		4
.L_10:
        /*0040*/ 	.word	index@(_Z14normalize_randPjji)
        /*0044*/ 	.word	0x00000000


	//----- nvinfo : EIATTR_REGCOUNT
	.align		4
.L_11:
        /*0048*/ 	.byte	0x04, 0x2f
        /*004a*/ 	.short	(.L_13 - .L_12)
	.align		4
.L_12:
        /*004c*/ 	.word	index@(_Z10test_pairsPiS_S_S_S_S_i)
        /*0050*/ 	.word	0x00000016


	//----- nvinfo : EIATTR_FRAME_SIZE
	.align		4
.L_13:
        /*0054*/ 	.byte	0x04, 0x11
        /*0056*/ 	.short	(.L_15 - .L_14)
	.align		4
.L_14:
        /*0058*/ 	.word	index@(_Z10test_pairsPiS_S_S_S_S_i)
        /*005c*/ 	.word	0x00000000


	//----- nvinfo : EIATTR_REGCOUNT
	.align		4
.L_15:
        /*0060*/ 	.byte	0x04, 0x2f
        /*0062*/ 	.short	(.L_17 - .L_16)
	.align		4
.L_16:
        /*0064*/ 	.word	index@(_Z9my_reducePijj)
        /*0068*/ 	.word	0x00000012


	//----- nvinfo : EIATTR_FRAME_SIZE
	.align		4
.L_17:
        /*006c*/ 	.byte	0x04, 0x11
        /*006e*/ 	.short	(.L_19 - .L_18)
	.align		4
.L_18:
        /*0070*/ 	.word	index@(_Z9my_reducePijj)
        /*0074*/ 	.word	0x00000000


	//----- nvinfo : EIATTR_MIN_STACK_SIZE
	.align		4
.L_19:
        /*0078*/ 	.byte	0x04, 0x12
        /*007a*/ 	.short	(.L_21 - .L_20)
	.align		4
.L_20:
        /*007c*/ 	.word	index@(_Z9my_reducePijj)
        /*0080*/ 	.word	0x00000000


	//----- nvinfo : EIATTR_MIN_STACK_SIZE
	.align		4
.L_21:
        /*0084*/ 	.byte	0x04, 0x12
        /*0086*/ 	.short	(.L_23 - .L_22)
	.align		4
.L_22:
        /*0088*/ 	.word	index@(_Z10test_pairsPiS_S_S_S_S_i)
        /*008c*/ 	.word	0x00000000


	//----- nvinfo : EIATTR_MIN_STACK_SIZE
	.align		4
.L_23:
        /*0090*/ 	.byte	0x04, 0x12
        /*0092*/ 	.short	(.L_25 - .L_24)
	.align		4
.L_24:
        /*0094*/ 	.word	index@(_Z14normalize_randPjji)
        /*0098*/ 	.word	0x00000000


	//----- nvinfo : EIATTR_MIN_STACK_SIZE
	.align		4
.L_25:
        /*009c*/ 	.byte	0x04, 0x12
        /*009e*/ 	.short	(.L_27 - .L_26)
	.align		4
.L_26:
        /*00a0*/ 	.word	index@(_Z14set_ranks_lensPiS_S_i)
        /*00a4*/ 	.word	0x00000000


	//----- nvinfo : EIATTR_MIN_STACK_SIZE
	.align		4
.L_27:
        /*00a8*/ 	.byte	0x04, 0x12
        /*00aa*/ 	.short	(.L_29 - .L_28)
	.align		4
.L_28:
        /*00ac*/ 	.word	index@(_Z21intersection_b_searchPjS_iS_S_iPi)
        /*00b0*/ 	.word	0x00000000
.L_29:


//--------------------- .nv.compat                --------------------------
	.section	.nv.compat,"",@"SHT_CUDA_COMPAT_INFO"
	.align	4
        /*0000*/ 	.byte	0x02, 0x09, 0x00, 0x00, 0x02, 0x02, 0x01, 0x00, 0x02, 0x05, 0x05, 0x00, 0x03, 0x07, 0x01, 0x01
        /*0010*/ 	.byte	0x02, 0x03, 0x00, 0x00, 0x02, 0x06, 0x01, 0x00, 0x04, 0x0b, 0x08, 0x00, 0x09, 0x00, 0x00, 0x00
        /*0020*/ 	.byte	0x00, 0x00, 0x00, 0x00


//--------------------- .nv.info._Z9my_reducePijj --------------------------
	.section	.nv.info._Z9my_reducePijj,"",@"SHT_CUDA_INFO"
	.sectionflags	@""
	.align	4


	//----- nvinfo : EIATTR_CUDA_API_VERSION
	.align		4
        /*0000*/ 	.byte	0x04, 0x37
        /*0002*/ 	.short	(.L_31 - .L_30)
.L_30:
        /*0004*/ 	.word	0x00000082


	//----- nvinfo : EIATTR_KPARAM_INFO
	.align		4
.L_31:
        /*0008*/ 	.byte	0x04, 0x17
        /*000a*/ 	.short	(.L_33 - .L_32)
.L_32:
        /*000c*/ 	.word	0x00000000
        /*0010*/ 	.short	0x0002
        /*0012*/ 	.short	0x000c
        /*0014*/ 	.byte	0x00, 0xf0, 0x11, 0x00


	//----- nvinfo : EIATTR_KPARAM_INFO
	.align		4
.L_33:
        /*0018*/ 	.byte	0x04, 0x17
        /*001a*/ 	.short	(.L_35 - .L_34)
.L_34:
        /*001c*/ 	.word	0x00000000
        /*0020*/ 	.short	0x0001
        /*0022*/ 	.short	0x0008
        /*0024*/ 	.byte	0x00, 0xf0, 0x11, 0x00


	//----- nvinfo : EIATTR_KPARAM_INFO
	.align		4
.L_35:
        /*0028*/ 	.byte	0x04, 0x17
        /*002a*/ 	.short	(.L_37 - .L_36)
.L_36:
        /*002c*/ 	.word	0x00000000
        /*0030*/ 	.short	0x0000
        /*0032*/ 	.short	0x0000
        /*0034*/ 	.byte	0x00, 0xf5, 0x21, 0x00


	//----- nvinfo : EIATTR_SPARSE_MMA_MASK
	.align		4
.L_37:
        /*0038*/ 	.byte	0x03, 0x50
        /*003a*/ 	.short	0x0000


	//----- nvinfo : EIATTR_MAXREG_COUNT
	.align		4
        /*003c*/ 	.byte	0x03, 0x1b
        /*003e*/ 	.short	0x00ff


	//----- nvinfo : EIATTR_NUM_BARRIERS
	.align		4
        /*0040*/ 	.byte	0x02, 0x4c
        /*0042*/ 	.byte	0x01
	.zero		1


	//----- nvinfo : EIATTR_MERCURY_ISA_VERSION
	.align		4
        /*0044*/ 	.byte	0x03, 0x5f
        /*0046*/ 	.short	0x0101


	//----- nvinfo : EIATTR_VRC_CTA_INIT_COUNT
	.align		4
        /*0048*/ 	.byte	0x02, 0x4a
	.zero		1
	.zero		1


	//----- nvinfo : EIATTR_EXIT_INSTR_OFFSETS
	.align		4
        /*004c*/ 	.byte	0x04, 0x1c
        /*004e*/ 	.short	(.L_39 - .L_38)


	//   ....[0]....
.L_38:
        /*0050*/ 	.word	0x00000370


	//   ....[1]....
        /*0054*/ 	.word	0x000003f0


	//----- nvinfo : EIATTR_CRS_STACK_SIZE
	.align		4
.L_39:
        /*0058*/ 	.byte	0x04, 0x1e
        /*005a*/ 	.short	(.L_41 - .L_40)
.L_40:
        /*005c*/ 	.word	0x00000000


	//----- nvinfo : EIATTR_CBANK_PARAM_SIZE
	.align		4
.L_41:
        /*0060*/ 	.byte	0x03, 0x19
        /*0062*/ 	.short	0x0010


	//----- nvinfo : EIATTR_PARAM_CBANK
	.align		4
        /*0064*/ 	.byte	0x04, 0x0a
        /*0066*/ 	.short	(.L_43 - .L_42)
	.align		4
.L_42:
        /*0068*/ 	.word	index@(.nv.constant0._Z9my_reducePijj)
        /*006c*/ 	.short	0x0380
        /*006e*/ 	.short	0x0010


	//----- nvinfo : EIATTR_SW_WAR
	.align		4
.L_43:
        /*0070*/ 	.byte	0x04, 0x36
        /*0072*/ 	.short	(.L_45 - .L_44)
.L_44:
        /*0074*/ 	.word	0x00000008
.L_45:


//--------------------- .nv.info._Z10test_pairsPiS_S_S_S_S_i --------------------------
	.section	.nv.info._Z10test_pairsPiS_S_S_S_S_i,"",@"SHT_CUDA_INFO"
	.sectionflags	@""
	.align	4


	//----- nvinfo : EIATTR_CUDA_API_VERSION
	.align		4
        /*0000*/ 	.byte	0x04, 0x37
        /*0002*/ 	.short	(.L_47 - .L_46)
.L_46:
        /*0004*/ 	.word	0x00000082


	//----- nvinfo : EIATTR_KPARAM_INFO
	.align		4
.L_47:
        /*0008*/ 	.byte	0x04, 0x17
        /*000a*/ 	.short	(.L_49 - .L_48)
.L_48:
        /*000c*/ 	.word	0x00000000
        /*0010*/ 	.short	0x0006
        /*0012*/ 	.short	0x0030
        /*0014*/ 	.byte	0x00, 0xf0, 0x11, 0x00


	//----- nvinfo : EIATTR_KPARAM_INFO
	.align		4
.L_49:
        /*0018*/ 	.byte	0x04, 0x17
        /*001a*/ 	.short	(.L_51 - .L_50)
.L_50:
        /*001c*/ 	.word	0x00000000
        /*0020*/ 	.short	0x0005
        /*0022*/ 	.short	0x0028
        /*0024*/ 	.byte	0x00, 0xf5, 0x21, 0x00


	//----- nvinfo : EIATTR_KPARAM_INFO
	.align		4
.L_51:
        /*0028*/ 	.byte	0x04, 0x17
        /*002a*/ 	.short	(.L_53 - .L_52)
.L_52:
        /*002c*/ 	.word	0x00000000
        /*0030*/ 	.short	0x0004
        /*0032*/ 	.short	0x0020
        /*0034*/ 	.byte	0x00, 0xf5, 0x21, 0x00


	//----- nvinfo : EIATTR_KPARAM_INFO
	.align		4
.L_53:
        /*0038*/ 	.byte	0x04, 0x17
        /*003a*/ 	.short	(.L_55 - .L_54)
.L_54:
        /*003c*/ 	.word	0x00000000
        /*0040*/ 	.short	0x0003
        /*0042*/ 	.short	0x0018
        /*0044*/ 	.byte	0x00, 0xf5, 0x21, 0x00


	//----- nvinfo : EIATTR_KPARAM_INFO
	.align		4
.L_55:
        /*0048*/ 	.byte	0x04, 0x17
        /*004a*/ 	.short	(.L_57 - .L_56)
.L_56:
        /*004c*/ 	.word	0x00000000
        /*0050*/ 	.short	0x0002
        /*0052*/ 	.short	0x0010
        /*0054*/ 	.byte	0x00, 0xf5, 0x21, 0x00


	//----- nvinfo : EIATTR_KPARAM_INFO
	.align		4
.L_57:
        /*0058*/ 	.byte	0x04, 0x17
        /*005a*/ 	.short	(.L_59 - .L_58)
.L_58:
        /*005c*/ 	.word	0x00000000
        /*0060*/ 	.short	0x0001
        /*0062*/ 	.short	0x0008
        /*0064*/ 	.byte	0x00, 0xf5, 0x21, 0x00


	//----- nvinfo : EIATTR_KPARAM_INFO
	.align		4
.L_59:
        /*0068*/ 	.byte	0x04, 0x17
        /*006a*/ 	.short	(.L_61 - .L_60)
.L_60:
        /*006c*/ 	.word	0x00000000
        /*0070*/ 	.short	0x0000
        /*0072*/ 	.short	0x0000
        /*0074*/ 	.byte	0x00, 0xf5, 0x21, 0x00


	//----- nvinfo : EIATTR_SPARSE_MMA_MASK
	.align		4
.L_61:
        /*0078*/ 	.byte	0x03, 0x50
        /*007a*/ 	.short	0x0000


	//----- nvinfo : EIATTR_MAXREG_COUNT
	.align		4
        /*007c*/ 	.byte	0x03, 0x1b
        /*007e*/ 	.short	0x00ff


	//----- nvinfo : EIATTR_MERCURY_ISA_VERSION
	.align		4
        /*0080*/ 	.byte	0x03, 0x5f
        /*0082*/ 	.short	0x0101


	//----- nvinfo : EIATTR_VRC_CTA_INIT_COUNT
	.align		4
        /*0084*/ 	.byte	0x02, 0x4a
	.zero		1
	.zero		1


	//----- nvinfo : EIATTR_EXIT_INSTR_OFFSETS
	.align		4
        /*0088*/ 	.byte	0x04, 0x1c
        /*008a*/ 	.short	(.L_63 - .L_62)


	//   ....[0]....
.L_62:
        /*008c*/ 	.word	0x00000070


	//   ....[1]....
        /*0090*/ 	.word	0x00000240


	//----- nvinfo : EIATTR_CBANK_PARAM_SIZE
	.align		4
.L_63:
        /*0094*/ 	.byte	0x03, 0x19
        /*0096*/ 	.short	0x0034


	//----- nvinfo : EIATTR_PARAM_CBANK
	.align		4
        /*0098*/ 	.byte	0x04, 0x0a
        /*009a*/ 	.short	(.L_65 - .L_64)
	.align		4
.L_64:
        /*009c*/ 	.word	index@(.nv.constant0._Z10test_pairsPiS_S_S_S_S_i)
        /*00a0*/ 	.short	0x0380
        /*00a2*/ 	.short	0x0034


	//----- nvinfo : EIATTR_SW_WAR
	.align		4
.L_65:
        /*00a4*/ 	.byte	0x04, 0x36
        /*00a6*/ 	.short	(.L_67 - .L_66)
.L_66:
        /*00a8*/ 	.word	0x00000008
.L_67:


//--------------------- .nv.info._Z14normalize_randPjji --------------------------
	.section	.nv.info._Z14normalize_randPjji,"",@"SHT_CUDA_INFO"
	.sectionflags	@""
	.align	4


	//----- nvinfo : EIATTR_CUDA_API_VERSION
	.align		4
        /*0000*/ 	.byte	0x04, 0x37
        /*0002*/ 	.short	(.L_69 - .L_68)
.L_68:
        /*0004*/ 	.word	0x00000082


	//----- nvinfo : EIATTR_KPARAM_INFO
	.align		4
.L_69:
        /*0008*/ 	.byte	0x04, 0x17
        /*000a*/ 	.short	(.L_71 - .L_70)
.L_70:
        /*000c*/ 	.word	0x00000000
        /*0010*/ 	.short	0x0002
        /*0012*/ 	.short	0x000c
        /*0014*/ 	.byte	0x00, 0xf0, 0x11, 0x00


	//----- nvinfo : EIATTR_KPARAM_INFO
	.align		4
.L_71:
        /*0018*/ 	.byte	0x04, 0x17
        /*001a*/ 	.short	(.L_73 - .L_72)
.L_72:
        /*001c*/ 	.word	0x00000000
        /*0020*/ 	.short	0x0001
        /*0022*/ 	.short	0x0008
        /*0024*/ 	.byte	0x00, 0xf0, 0x11, 0x00


	//----- nvinfo : EIATTR_KPARAM_INFO
	.align		4
.L_73:
        /*0028*/ 	.byte	0x04, 0x17
        /*002a*/ 	.short	(.L_75 - .L_74)
.L_74:
        /*002c*/ 	.word	0x00000000
        /*0030*/ 	.short	0x0000
        /*0032*/ 	.short	0x0000
        /*0034*/ 	.byte	0x00, 0xf5, 0x21, 0x00


	//----- nvinfo : EIATTR_SPARSE_MMA_MASK
	.align		4
.L_75:
        /*0038*/ 	.byte	0x03, 0x50
        /*003a*/ 	.short	0x0000


	//----- nvinfo : EIATTR_MAXREG_COUNT
	.align		4
        /*003c*/ 	.byte	0x03, 0x1b
        /*003e*/ 	.short	0x00ff


	//----- nvinfo : EIATTR_MERCURY_ISA_VERSION
	.align		4
        /*0040*/ 	.byte	0x03, 0x5f
        /*0042*/ 	.short	0x0101


	//----- nvinfo : EIATTR_VRC_CTA_INIT_COUNT
	.align		4
        /*0044*/ 	.byte	0x02, 0x4a
	.zero		1
	.zero		1


	//----- nvinfo : EIATTR_EXIT_INSTR_OFFSETS
	.align		4
        /*0048*/ 	.byte	0x04, 0x1c
        /*004a*/ 	.short	(.L_77 - .L_76)


	//   ....[0]....
.L_76:
        /*004c*/ 	.word	0x00000070


	//   ....[1]....
        /*0050*/ 	.word	0x000001f0


	//----- nvinfo : EIATTR_CBANK_PARAM_SIZE
	.align		4
.L_77:
        /*0054*/ 	.byte	0x03, 0x19
        /*0056*/ 	.short	0x0010


	//----- nvinfo : EIATTR_PARAM_CBANK
	.align		4
        /*0058*/ 	.byte	0x04, 0x0a
        /*005a*/ 	.short	(.L_79 - .L_78)
	.align		4
.L_78:
        /*005c*/ 	.word	index@(.nv.constant0._Z14normalize_randPjji)
        /*0060*/ 	.short	0x0380
        /*0062*/ 	.short	0x0010


	//----- nvinfo : EIATTR_SW_WAR
	.align		4
.L_79:
        /*0064*/ 	.byte	0x04, 0x36
        /*0066*/ 	.short	(.L_81 - .L_80)
.L_80:
        /*0068*/ 	.word	0x00000008
.L_81:


//--------------------- .nv.info._Z14set_ranks_lensPiS_S_i --------------------------
	.section	.nv.info._Z14set_ranks_lensPiS_S_i,"",@"SHT_CUDA_INFO"
	.sectionflags	@""
	.align	4


	//----- nvinfo : EIATTR_CUDA_API_VERSION
	.align		4
        /*0000*/ 	.byte	0x04, 0x37
        /*0002*/ 	.short	(.L_83 - .L_82)
.L_82:
        /*0004*/ 	.word	0x00000082


	//----- nvinfo : EIATTR_KPARAM_INFO
	.align		4
.L_83:
        /*0008*/ 	.byte	0x04, 0x17
        /*000a*/ 	.short	(.L_85 - .L_84)
.L_84:
        /*000c*/ 	.word	0x00000000
        /*0010*/ 	.short	0x0003
        /*0012*/ 	.short	0x0018
        /*0014*/ 	.byte	0x00, 0xf0, 0x11, 0x00


	//----- nvinfo : EIATTR_KPARAM_INFO
	.align		4
.L_85:
        /*0018*/ 	.byte	0x04, 0x17
        /*001a*/ 	.short	(.L_87 - .L_86)
.L_86:
        /*001c*/ 	.word	0x00000000
        /*0020*/ 	.short	0x0002
        /*0022*/ 	.short	0x0010
        /*0024*/ 	.byte	0x00, 0xf5, 0x21, 0x00


	//----- nvinfo : EIATTR_KPARAM_INFO
	.align		4
.L_87:
        /*0028*/ 	.byte	0x04, 0x17
        /*002a*/ 	.short	(.L_89 - .L_88)
.L_88:
        /*002c*/ 	.word	0x00000000
        /*0030*/ 	.short	0x0001
        /*0032*/ 	.short	0x0008
        /*0034*/ 	.byte	0x00, 0xf5, 0x21, 0x00


	//----- nvinfo : EIATTR_KPARAM_INFO
	.align		4
.L_89:
        /*0038*/ 	.byte	0x04, 0x17
        /*003a*/ 	.short	(.L_91 - .L_90)
.L_90:
        /*003c*/ 	.word	0x00000000
        /*0040*/ 	.short	0x0000
        /*0042*/ 	.short	0x0000
        /*0044*/ 	.byte	0x00, 0xf5, 0x21, 0x00


	//----- nvinfo : EIATTR_SPARSE_MMA_MASK
	.align		4
.L_91:
        /*0048*/ 	.byte	0x03, 0x50
        /*004a*/ 	.short	0x0000


	//----- nvinfo : EIATTR_MAXREG_COUNT
	.align		4
        /*004c*/ 	.byte	0x03, 0x1b
        /*004e*/ 	.short	0x00ff


	//----- nvinfo : EIATTR_MERCURY_ISA_VERSION
	.align		4
        /*0050*/ 	.byte	0x03, 0x5f
        /*0052*/ 	.short	0x0101


	//----- nvinfo : EIATTR_VRC_CTA_INIT_COUNT
	.align		4
        /*0054*/ 	.byte	0x02, 0x4a
	.zero		1
	.zero		1


	//----- nvinfo : EIATTR_EXIT_INSTR_OFFSETS
	.align		4
        /*0058*/ 	.byte	0x04, 0x1c
        /*005a*/ 	.short	(.L_93 - .L_92)


	//   ....[0]....
.L_92:
        /*005c*/ 	.word	0x00000150


	//   ....[1]....
        /*0060*/ 	.word	0x000001f0


	//----- nvinfo : EIATTR_CRS_STACK_SIZE
	.align		4
.L_93:
        /*0064*/ 	.byte	0x04, 0x1e
        /*0066*/ 	.short	(.L_95 - .L_94)
.L_94:
        /*0068*/ 	.word	0x00000000


	//----- nvinfo : EIATTR_CBANK_PARAM_SIZE
	.align		4
.L_95:
        /*006c*/ 	.byte	0x03, 0x19
        /*006e*/ 	.short	0x001c


	//----- nvinfo : EIATTR_PARAM_CBANK
	.align		4
        /*0070*/ 	.byte	0x04, 0x0a
        /*0072*/ 	.short	(.L_97 - .L_96)
	.align		4
.L_96:
        /*0074*/ 	.word	index@(.nv.constant0._Z14set_ranks_lensPiS_S_i)
        /*0078*/ 	.short	0x0380
        /*007a*/ 	.short	0x001c


	//----- nvinfo : EIATTR_SW_WAR
	.align		4
.L_97:
        /*007c*/ 	.byte	0x04, 0x36
        /*007e*/ 	.short	(.L_99 - .L_98)
.L_98:
        /*0080*/ 	.word	0x00000008
.L_99:


//--------------------- .nv.info._Z21intersection_b_searchPjS_iS_S_iPi --------------------------
	.section	.nv.info._Z21intersection_b_searchPjS_iS_S_iPi,"",@"SHT_CUDA_INFO"
	.sectionflags	@""
	.align	4


	//----- nvinfo : EIATTR_CUDA_API_VERSION
	.align		4
        /*0000*/ 	.byte	0x04, 0x37
        /*0002*/ 	.short	(.L_101 - .L_100)
.L_100:
        /*0004*/ 	.word	0x00000082


	//----- nvinfo : EIATTR_KPARAM_INFO
	.align		4
.L_101:
        /*0008*/ 	.byte	0x04, 0x17
        /*000a*/ 	.short	(.L_103 - .L_102)
.L_102:
        /*000c*/ 	.word	0x00000000
        /*0010*/ 	.short	0x0006
        /*0012*/ 	.short	0x0030
        /*0014*/ 	.byte	0x00, 0xf5, 0x21, 0x00


	//----- nvinfo : EIATTR_KPARAM_INFO
	.align		4
.L_103:
        /*0018*/ 	.byte	0x04, 0x17
        /*001a*/ 	.short	(.L_105 - .L_104)
.L_104:
        /*001c*/ 	.word	0x00000000
        /*0020*/ 	.short	0x0005
        /*0022*/ 	.short	0x0028
        /*0024*/ 	.byte	0x00, 0xf0, 0x11, 0x00


	//----- nvinfo : EIATTR_KPARAM_INFO
	.align		4
.L_105:
        /*0028*/ 	.byte	0x04, 0x17
        /*002a*/ 	.short	(.L_107 - .L_106)
.L_106:
        /*002c*/ 	.word	0x00000000
        /*0030*/ 	.short	0x0004
        /*0032*/ 	.short	0x0020
        /*0034*/ 	.byte	0x00, 0xf5, 0x21, 0x00


	//----- nvinfo : EIATTR_KPARAM_INFO
	.align		4
.L_107:
        /*0038*/ 	.byte	0x04, 0x17
        /*003a*/ 	.short	(.L_109 - .L_108)
.L_108:
        /*003c*/ 	.word	0x00000000
        /*0040*/ 	.short	0x0003
        /*0042*/ 	.short	0x0018
        /*0044*/ 	.byte	0x00, 0xf5, 0x21, 0x00


	//----- nvinfo : EIATTR_KPARAM_INFO
	.align		4
.L_109:
        /*0048*/ 	.byte	0x04, 0x17
        /*004a*/ 	.short	(.L_111 - .L_110)
.L_110:
        /*004c*/ 	.word	0x00000000
        /*0050*/ 	.short	0x0002
        /*0052*/ 	.short	0x0010
        /*0054*/ 	.byte	0x00, 0xf0, 0x11, 0x00


	//----- nvinfo : EIATTR_KPARAM_INFO
	.align		4
.L_111:
        /*0058*/ 	.byte	0x04, 0x17
        /*005a*/ 	.short	(.L_113 - .L_112)
.L_112:
        /*005c*/ 	.word	0x00000000
        /*0060*/ 	.short	0x0001
        /*0062*/ 	.short	0x0008
        /*0064*/ 	.byte	0x00, 0xf5, 0x21, 0x00


	//----- nvinfo : EIATTR_KPARAM_INFO
	.align		4
.L_113:
        /*0068*/ 	.byte	0x04, 0x17
        /*006a*/ 	.short	(.L_115 - .L_114)
.L_114:
        /*006c*/ 	.word	0x00000000
        /*0070*/ 	.short	0x0000
        /*0072*/ 	.short	0x0000
        /*0074*/ 	.byte	0x00, 0xf5, 0x21, 0x00


	//----- nvinfo : EIATTR_SPARSE_MMA_MASK
	.align		4
.L_115:
        /*0078*/ 	.byte	0x03, 0x50
        /*007a*/ 	.short	0x0000


	//----- nvinfo : EIATTR_MAXREG_COUNT
	.align		4
        /*007c*/ 	.byte	0x03, 0x1b
        /*007e*/ 	.short	0x00ff


	//----- nvinfo : EIATTR_MERCURY_ISA_VERSION
	.align		4
        /*0080*/ 	.byte	0x03, 0x5f
        /*0082*/ 	.short	0x0101


	//----- nvinfo : EIATTR_VRC_CTA_INIT_COUNT
	.align		4
        /*0084*/ 	.byte	0x02, 0x4a
	.zero		1
	.zero		1


	//----- nvinfo : EIATTR_EXIT_INSTR_OFFSETS
	.align		4
        /*0088*/ 	.byte	0x04, 0x1c
        /*008a*/ 	.short	(.L_117 - .L_116)


	//   ....[0]....
.L_116:
        /*008c*/ 	.word	0x00000070


	//   ....[1]....
        /*0090*/ 	.word	0x00000560


	//----- nvinfo : EIATTR_CRS_STACK_SIZE
	.align		4
.L_117:
        /*0094*/ 	.byte	0x04, 0x1e
        /*0096*/ 	.short	(.L_119 - .L_118)
.L_118:
        /*0098*/ 	.word	0x00000000


	//----- nvinfo : EIATTR_CBANK_PARAM_SIZE
	.align		4
.L_119:
        /*009c*/ 	.byte	0x03, 0x19
        /*009e*/ 	.short	0x0038


	//----- nvinfo : EIATTR_PARAM_CBANK
	.align		4
        /*00a0*/ 	.byte	0x04, 0x0a
        /*00a2*/ 	.short	(.L_121 - .L_120)
	.align		4
.L_120:
        /*00a4*/ 	.word	index@(.nv.constant0._Z21intersection_b_searchPjS_iS_S_iPi)
        /*00a8*/ 	.short	0x0380
        /*00aa*/ 	.short	0x0038


	//----- nvinfo : EIATTR_SW_WAR
	.align		4
.L_121:
        /*00ac*/ 	.byte	0x04, 0x36
        /*00ae*/ 	.short	(.L_123 - .L_122)
.L_122:
        /*00b0*/ 	.word	0x00000008
.L_123:


//--------------------- .nv.callgraph             --------------------------
	.section	.nv.callgraph,"",@"SHT_CUDA_CALLGRAPH"
	.align	4
	.sectionentsize	8
	.align		4
        /*0000*/ 	.word	0x00000000
	.align		4
        /*0004*/ 	.word	0xffffffff
	.align		4
        /*0008*/ 	.word	0x00000000
	.align		4
        /*000c*/ 	.word	0xfffffffe
	.align		4
        /*0010*/ 	.word	0x00000000
	.align		4
        /*0014*/ 	.word	0xfffffffd
	.align		4
        /*0018*/ 	.word	0x00000000
	.align		4
        /*001c*/ 	.word	0xfffffffc


//--------------------- .text._Z9my_reducePijj    --------------------------
	.section	.text._Z9my_reducePijj,"ax",@progbits
	.align	128
        .global         _Z9my_reducePijj
        .type           _Z9my_reducePijj,@function
        .size           _Z9my_reducePijj,(.L_x_21 - _Z9my_reducePijj)
        .other          _Z9my_reducePijj,@"STO_CUDA_ENTRY STV_DEFAULT"
_Z9my_reducePijj:
.text._Z9my_reducePijj:
[----:B------:R-:W-:Y:S01]  /*0000*/  LDC R1, c[0x0][0x37c] ;  /* 0x0000df00ff017b82 */ /* 0x000fe20000000800 */
[----:B------:R-:W0:Y:S07]  /*0010*/  S2R R11, SR_TID.X ;  /* 0x00000000000b7919 */ /* 0x000e2e0000002100 */
[----:B------:R-:W1:Y:S01]  /*0020*/  S2UR UR7, SR_CgaCtaId ;  /* 0x00000000000779c3 */ /* 0x000e620000008800 */
[----:B------:R-:W2:Y:S01]  /*0030*/  LDCU UR8, c[0x0][0x360] ;  /* 0x00006c00ff0877ac */ /* 0x000ea20008000800 */
[----:B------:R-:W-:Y:S01]  /*0040*/  BSSY.RECONVERGENT B0, `(.L_x_0) ;  /* 0x0000025000007945 */ /* 0x000fe20003800200 */
[----:B------:R-:W3:Y:S01]  /*0050*/  S2R R13, SR_CTAID.X ;  /* 0x00000000000d7919 */ /* 0x000ee20000002500 */
[----:B------:R-:W4:Y:S01]  /*0060*/  LDCU UR4, c[0x0][0x370] ;  /* 0x00006e00ff0477ac */ /* 0x000f220008000800 */
[----:B------:R-:W5:Y:S01]  /*0070*/  LDCU UR6, c[0x0][0x38c] ;  /* 0x00007180ff0677ac */ /* 0x000f620008000800 */
[----:B------:R-:W-:Y:S01]  /*0080*/  UMOV UR5, 0x400 ;  /* 0x0000040000057882 */ /* 0x000fe20000000000 */
[----:B--2---:R-:W-:Y:S01]  /*0090*/  IMAD.U32 R7, RZ, RZ, UR8 ;  /* 0x00000008ff077e24 */ /* 0x004fe2000f8e00ff */
[----:B----4-:R-:W-:-:S04]  /*00a0*/  UIMAD UR4, UR8, UR4, URZ ;  /* 0x00000004080472a4 */ /* 0x010fc8000f8e02ff */
[----:B------:R-:W-:Y:S01]  /*00b0*/  ISETP.GE.U32.AND P1, PT, R7, 0x2, PT ;  /* 0x000000020700780c */ /* 0x000fe20003f26070 */
[----:B-1----:R-:W-:Y:S02]  /*00c0*/  ULEA UR5, UR7, UR5, 0x18 ;  /* 0x0000000507057291 */ /* 0x002fe4000f8ec0ff */
[----:B------:R-:W-:-:S04]  /*00d0*/  USHF.L.U32 UR4, UR4, 0x1, URZ ;  /* 0x0000000104047899 */ /* 0x000fc800080006ff */
[C---:B0-----:R-:W-:Y:S01]  /*00e0*/  LEA R6, R11.reuse, UR5, 0x2 ;  /* 0x000000050b067c11 */ /* 0x041fe2000f8e10ff */
[----:B-----5:R-:W-:Y:S01]  /*00f0*/  UIMAD UR6, UR4, UR6, URZ ;  /* 0x00000006040672a4 */ /* 0x020fe2000f8e02ff */
[----:B------:R-:W-:Y:S01]  /*0100*/  ISETP.NE.AND P0, PT, R11, RZ, PT ;  /* 0x000000ff0b00720c */ /* 0x000fe20003f05270 */
[----:B---3--:R-:W-:Y:S02]  /*0110*/  IMAD R0, R13, UR8, RZ ;  /* 0x000000080d007c24 */ /* 0x008fe4000f8e02ff */
[----:B------:R0:W-:Y:S01]  /*0120*/  STS [R6], RZ ;  /* 0x000000ff06007388 */ /* 0x0001e20000000800 */
[----:B------:R-:W1:Y:S01]  /*0130*/  LDCU.64 UR8, c[0x0][0x358] ;  /* 0x00006b00ff0877ac */ /* 0x000e620008000a00 */
[----:B------:R-:W-:Y:S01]  /*0140*/  IMAD R0, R0, 0x2, R11 ;  /* 0x0000000200007824 */ /* 0x000fe200078e020b */
[----:B------:R-:W2:Y:S04]  /*0150*/  LDCU UR5, c[0x0][0x388] ;  /* 0x00007100ff0577ac */ /* 0x000ea80008000800 */
[----:B------:R-:W-:-:S13]  /*0160*/  ISETP.GE.U32.AND P2, PT, R0, UR6, PT ;  /* 0x0000000600007c0c */ /* 0x000fda000bf46070 */
[----:B01----:R-:W-:Y:S05]  /*0170*/  @P2 BRA `(.L_x_1) ;  /* 0x0000000000442947 */ /* 0x003fea0003800000 */
[----:B------:R-:W-:-:S07]  /*0180*/  IMAD.MOV.U32 R9, RZ, RZ, RZ ;  /* 0x000000ffff097224 */ /* 0x000fce00078e00ff */
.L_x_2:
[----:B--2---:R-:W-:Y:S02]  /*0190*/  ISETP.GE.U32.AND P2, PT, R0, UR5, PT ;  /* 0x0000000500007c0c */ /* 0x004fe4000bf46070 */
[----:B------:R-:W-:-:S04]  /*01a0*/  IADD3 R15, PT, PT, R7, R0, RZ ;  /* 0x00000000070f7210 */ /* 0x000fc80007ffe0ff */
[----:B------:R-:W-:-:S07]  /*01b0*/  ISETP.GE.U32.AND P3, PT, R15, UR5, PT ;  /* 0x000000050f007c0c */ /* 0x000fce000bf66070 */
[----:B0-----:R-:W0:Y:S08]  /*01c0*/  @!P2 LDC.64 R2, c[0x0][0x380] ;  /* 0x0000e000ff02ab82 */ /* 0x001e300000000a00 */
[----:B------:R-:W1:Y:S01]  /*01d0*/  @!P3 LDC.64 R4, c[0x0][0x380] ;  /* 0x0000e000ff04bb82 */ /* 0x000e620000000a00 */
[----:B0-----:R-:W-:-:S06]  /*01e0*/  @!P2 IMAD.WIDE.U32 R2, R0, 0x4, R2 ;  /* 0x000000040002a825 */ /* 0x001fcc00078e0002 */
[----:B------:R-:W2:Y:S01]  /*01f0*/  @!P2 LDG.E R2, desc[UR8][R2.64] ;  /* 0x000000080202a981 */ /* 0x000ea2000c1e1900 */
[----:B-1----:R-:W-:-:S06]  /*0200*/  @!P3 IMAD.WIDE.U32 R4, R15, 0x4, R4 ;  /* 0x000000040f04b825 */ /* 0x002fcc00078e0004 */
[----:B------:R-:W3:Y:S01]  /*0210*/  @!P3 LDG.E R4, desc[UR8][R4.64] ;  /* 0x000000080404b981 */ /* 0x000ee2000c1e1900 */
[----:B------:R-:W-:Y:S01]  /*0220*/  IADD3 R0, PT, PT, R0, UR4, RZ ;  /* 0x0000000400007c10 */ /* 0x000fe2000fffe0ff */
[----:B--2---:R-:W-:-:S05]  /*0230*/  @!P2 IMAD.IADD R9, R9, 0x1, R2 ;  /* 0x000000010909a824 */ /* 0x004fca00078e0202 */
[----:B------:R3:W-:Y:S01]  /*0240*/  @!P2 STS [R6], R9 ;  /* 0x000000090600a388 */ /* 0x0007e20000000800 */
[----:B------:R-:W-:Y:S01]  /*0250*/  ISETP.GE.U32.AND P2, PT, R0, UR6, PT ;  /* 0x0000000600007c0c */ /* 0x000fe2000bf46070 */
[----:B---3--:R-:W-:-:S05]  /*0260*/  @!P3 IMAD.IADD R9, R9, 0x1, R4 ;  /* 0x000000010909b824 */ /* 0x008fca00078e0204 */
[----:B------:R0:W-:Y:S07]  /*0270*/  @!P3 STS [R6], R9 ;  /* 0x000000090600b388 */ /* 0x0001ee0000000800 */
[----:B------:R-:W-:Y:S05]  /*0280*/  @!P2 BRA `(.L_x_2) ;  /* 0xfffffffc00c0a947 */ /* 0x000fea000383ffff */
.L_x_1:
[----:B--2---:R-:W-:Y:S05]  /*0290*/  BSYNC.RECONVERGENT B0 ;  /* 0x0000000000007941 */ /* 0x004fea0003800200 */
.L_x_0:
[----:B------:R-:W-:Y:S06]  /*02a0*/  BAR.SYNC.DEFER_BLOCKING 0x0 ;  /* 0x0000000000007b1d */ /* 0x000fec0000010000 */
[----:B------:R-:W-:Y:S05]  /*02b0*/  @!P1 BRA `(.L_x_3) ;  /* 0x00000000002c9947 */ /* 0x000fea0003800000 */
.L_x_4:
[----:B------:R-:W-:-:S04]  /*02c0*/  SHF.R.U32.HI R2, RZ, 0x1, R7 ;  /* 0x00000001ff027819 */ /* 0x000fc80000011607 */
[----:B------:R-:W-:-:S13]  /*02d0*/  ISETP.GE.U32.AND P1, PT, R11, R2, PT ;  /* 0x000000020b00720c */ /* 0x000fda0003f26070 */
[----:B------:R-:W-:Y:S01]  /*02e0*/  @!P1 IMAD R0, R2, 0x4, R6 ;  /* 0x0000000402009824 */ /* 0x000fe200078e0206 */
[----:B------:R-:W-:Y:S05]  /*02f0*/  @!P1 LDS R3, [R6] ;  /* 0x0000000006039984 */ /* 0x000fea0000000800 */
[----:B------:R-:W1:Y:S02]  /*0300*/  @!P1 LDS R0, [R0] ;  /* 0x0000000000009984 */ /* 0x000e640000000800 */
[----:B-1----:R-:W-:-:S05]  /*0310*/  @!P1 IMAD.IADD R3, R0, 0x1, R3 ;  /* 0x0000000100039824 */ /* 0x002fca00078e0203 */
[----:B------:R1:W-:Y:S01]  /*0320*/  @!P1 STS [R6], R3 ;  /* 0x0000000306009388 */ /* 0x0003e20000000800 */
[----:B------:R-:W-:Y:S01]  /*0330*/  BAR.SYNC.DEFER_BLOCKING 0x0 ;  /* 0x0000000000007b1d */ /* 0x000fe20000010000 */
[----:B------:R-:W-:Y:S02]  /*0340*/  ISETP.GT.U32.AND P1, PT, R7, 0x3, PT ;  /* 0x000000030700780c */ /* 0x000fe40003f24070 */
[----:B------:R-:W-:-:S11]  /*0350*/  MOV R7, R2 ;  /* 0x0000000200077202 */ /* 0x000fd60000000f00 */
[----:B-1----:R-:W-:Y:S05]  /*0360*/  @P1 BRA `(.L_x_4) ;  /* 0xfffffffc00d41947 */ /* 0x002fea000383ffff */
.L_x_3:
[----:B------:R-:W-:Y:S05]  /*0370*/  @P0 EXIT ;  /* 0x000000000000094d */ /* 0x000fea0003800000 */
[----:B------:R-:W1:Y:S01]  /*0380*/  S2UR UR5, SR_CgaCtaId ;  /* 0x00000000000579c3 */ /* 0x000e620000008800 */
[----:B------:R-:W-:-:S07]  /*0390*/  UMOV UR4, 0x400 ;  /* 0x0000040000047882 */ /* 0x000fce0000000000 */
[----:B------:R-:W2:Y:S01]  /*03a0*/  LDC.64 R2, c[0x0][0x380] ;  /* 0x0000e000ff027b82 */ /* 0x000ea20000000a00 */
[----:B-1----:R-:W-:Y:S01]  /*03b0*/  ULEA UR4, UR5, UR4, 0x18 ;  /* 0x0000000405047291 */ /* 0x002fe2000f8ec0ff */
[----:B--2---:R-:W-:-:S08]  /*03c0*/  IMAD.WIDE.U32 R2, R13, 0x4, R2 ;  /* 0x000000040d027825 */ /* 0x004fd000078e0002 */
[----:B------:R-:W1:Y:S04]  /*03d0*/  LDS R5, [UR4] ;  /* 0x00000004ff057984 */ /* 0x000e680008000800 */
[----:B-1----:R-:W-:Y:S01]  /*03e0*/  STG.E desc[UR8][R2.64], R5 ;  /* 0x0000000502007986 */ /* 0x002fe2000c101908 */
[----:B------:R-:W-:Y:S05]  /*03f0*/  EXIT ;  /* 0x000000000000794d */ /* 0x000fea0003800000 */
.L_x_5:
[----:B------:R-:W-:-:S00]  /*0400*/  BRA `(.L_x_5) ;  /* 0xfffffffc00fc7947 */ /* 0x000fc0000383ffff */
[----:B------:R-:W-:-:S00]  /*0410*/  NOP ;  /* 0x0000000000007918 */ /* 0x000fc00000000000 */
        /* <DEDUP_REMOVED lines=14> */
.L_x_21:


//--------------------- .text._Z10test_pairsPiS_S_S_S_S_i --------------------------
	.section	.text._Z10test_pairsPiS_S_S_S_S_i,"ax",@progbits
	.align	128
        .global         _Z10test_pairsPiS_S_S_S_S_i
        .type           _Z10test_pairsPiS_S_S_S_S_i,@function
        .size           _Z10test_pairsPiS_S_S_S_S_i,(.L_x_22 - _Z10test_pairsPiS_S_S_S_S_i)
        .other          _Z10test_pairsPiS_S_S_S_S_i,@"STO_CUDA_ENTRY STV_DEFAULT"
_Z10test_pairsPiS_S_S_S_S_i:
.text._Z10test_pairsPiS_S_S_S_S_i:
[----:B------:R-:W-:Y:S01]  /*0000*/  LDC R1, c[0x0][0x37c] ;  /* 0x0000df00ff017b82 */ /* 0x000fe20000000800 */
[----:B------:R-:W0:Y:S07]  /*0010*/  S2R R0, SR_TID.X ;  /* 0x0000000000007919 */ /* 0x000e2e0000002100 */
[----:B------:R-:W0:Y:S01]  /*0020*/  S2UR UR4, SR_CTAID.X ;  /* 0x00000000000479c3 */ /* 0x000e220000002500 */
[----:B------:R-:W1:Y:S07]  /*0030*/  LDCU UR5, c[0x0][0x3b0] ;  /* 0x00007600ff0577ac */ /* 0x000e6e0008000800 */
[----:B------:R-:W0:Y:S02]  /*0040*/  LDC R5, c[0x0][0x360] ;  /* 0x0000d800ff057b82 */ /* 0x000e240000000800 */
[----:B0-----:R-:W-:-:S05]  /*0050*/  IMAD R5, R5, UR4, R0 ;  /* 0x0000000405057c24 */ /* 0x001fca000f8e0200 */
[----:B-1----:R-:W-:-:S13]  /*0060*/  ISETP.GE.AND P0, PT, R5, UR5, PT ;  /* 0x0000000505007c0c */ /* 0x002fda000bf06270 */
[----:B------:R-:W-:Y:S05]  /*0070*/  @P0 EXIT ;  /* 0x000000000000094d */ /* 0x000fea0003800000 */
[----:B------:R-:W0:Y:S01]  /*0080*/  LDC.64 R6, c[0x0][0x3a0] ;  /* 0x0000e800ff067b82 */ /* 0x000e220000000a00 */
[----:B------:R-:W1:Y:S01]  /*0090*/  LDCU.64 UR4, c[0x0][0x358] ;  /* 0x00006b00ff0477ac */ /* 0x000e620008000a00 */
[----:B------:R-:W-:-:S06]  /*00a0*/  SHF.L.U32 R3, R5, 0x1, RZ ;  /* 0x0000000105037819 */ /* 0x000fcc00000006ff */
[----:B------:R-:W2:Y:S08]  /*00b0*/  LDC.64 R8, c[0x0][0x380] ;  /* 0x0000e000ff087b82 */ /* 0x000eb00000000a00 */
[----:B------:R-:W3:Y:S01]  /*00c0*/  LDC.64 R10, c[0x0][0x390] ;  /* 0x0000e400ff0a7b82 */ /* 0x000ee20000000a00 */
[----:B0-----:R-:W-:-:S07]  /*00d0*/  IMAD.WIDE R6, R3, 0x4, R6 ;  /* 0x0000000403067825 */ /* 0x001fce00078e0206 */
[----:B------:R-:W0:Y:S01]  /*00e0*/  LDC.64 R12, c[0x0][0x388] ;  /* 0x0000e200ff0c7b82 */ /* 0x000e220000000a00 */
[----:B-1----:R-:W2:Y:S04]  /*00f0*/  LDG.E R17, desc[UR4][R6.64] ;  /* 0x0000000406117981 */ /* 0x002ea8000c1e1900 */
[----:B------:R-:W0:Y:S03]  /*0100*/  LDG.E R19, desc[UR4][R6.64+0x4] ;  /* 0x0000040406137981 */ /* 0x000e26000c1e1900 */
[----:B------:R-:W1:Y:S08]  /*0110*/  LDC.64 R14, c[0x0][0x398] ;  /* 0x0000e600ff0e7b82 */ /* 0x000e700000000a00 */
[----:B------:R-:W4:Y:S02]  /*0120*/  LDC.64 R2, c[0x0][0x3a8] ;  /* 0x0000ea00ff027b82 */ /* 0x000f240000000a00 */
[----:B----4-:R-:W-:-:S05]  /*0130*/  IMAD.WIDE R2, R5, 0x4, R2 ;  /* 0x0000000405027825 */ /* 0x010fca00078e0202 */
[----:B------:R-:W4:Y:S01]  /*0140*/  LDG.E R4, desc[UR4][R2.64] ;  /* 0x0000000402047981 */ /* 0x000f22000c1e1900 */
[----:B--2---:R-:W-:-:S04]  /*0150*/  IMAD.WIDE R8, R17, 0x4, R8 ;  /* 0x0000000411087825 */ /* 0x004fc800078e0208 */
[----:B---3--:R-:W-:Y:S02]  /*0160*/  IMAD.WIDE R10, R17, 0x4, R10 ;  /* 0x00000004110a7825 */ /* 0x008fe400078e020a */
[----:B------:R-:W2:Y:S02]  /*0170*/  LDG.E R8, desc[UR4][R8.64] ;  /* 0x0000000408087981 */ /* 0x000ea4000c1e1900 */
[C---:B0-----:R-:W-:Y:S02]  /*0180*/  IMAD.WIDE R12, R19.reuse, 0x4, R12 ;  /* 0x00000004130c7825 */ /* 0x041fe400078e020c */
[----:B------:R-:W2:Y:S02]  /*0190*/  LDG.E R11, desc[UR4][R10.64] ;  /* 0x000000040a0b7981 */ /* 0x000ea4000c1e1900 */
[----:B-1----:R-:W-:Y:S02]  /*01a0*/  IMAD.WIDE R14, R19, 0x4, R14 ;  /* 0x00000004130e7825 */ /* 0x002fe400078e020e */
[----:B------:R-:W3:Y:S04]  /*01b0*/  LDG.E R13, desc[UR4][R12.64] ;  /* 0x000000040c0d7981 */ /* 0x000ee8000c1e1900 */
[----:B------:R-:W5:Y:S01]  /*01c0*/  LDG.E R14, desc[UR4][R14.64] ;  /* 0x000000040e0e7981 */ /* 0x000f62000c1e1900 */
[----:B--2---:R-:W-:-:S04]  /*01d0*/  IADD3 R0, PT, PT, R8, R11, RZ ;  /* 0x0000000b08007210 */ /* 0x004fc80007ffe0ff */
[----:B---3--:R-:W-:Y:S02]  /*01e0*/  ISETP.GE.AND P0, PT, R0, R13, PT ;  /* 0x0000000d0000720c */ /* 0x008fe40003f06270 */
[----:B-----5:R-:W-:-:S04]  /*01f0*/  IADD3 R5, PT, PT, R13, R14, RZ ;  /* 0x0000000e0d057210 */ /* 0x020fc80007ffe0ff */
[----:B------:R-:W-:Y:S02]  /*0200*/  ISETP.LE.AND P0, PT, R8, R5, P0 ;  /* 0x000000050800720c */ /* 0x000fe40000703270 */
[----:B----4-:R-:W-:-:S11]  /*0210*/  IADD3 R5, PT, PT, R4, 0x1, RZ ;  /* 0x0000000104057810 */ /* 0x010fd60007ffe0ff */
[----:B------:R-:W-:-:S05]  /*0220*/  @!P0 IADD3 R5, PT, PT, R4, RZ, RZ ;  /* 0x000000ff04058210 */ /* 0x000fca0007ffe0ff */
[----:B------:R-:W-:Y:S01]  /*0230*/  STG.E desc[UR4][R2.64], R5 ;  /* 0x0000000502007986 */ /* 0x000fe2000c101904 */
[----:B------:R-:W-:Y:S05]  /*0240*/  EXIT ;  /* 0x000000000000794d */ /* 0x000fea0003800000 */
.L_x_6:
        /* <DEDUP_REMOVED lines=11> */
.L_x_22:


//--------------------- .text._Z14normalize_randPjji --------------------------
	.section	.text._Z14normalize_randPjji,"ax",@progbits
	.align	128
        .global         _Z14normalize_randPjji
        .type           _Z14normalize_randPjji,@function
        .size           _Z14normalize_randPjji,(.L_x_23 - _Z14normalize_randPjji)
        .other          _Z14normalize_randPjji,@"STO_CUDA_ENTRY STV_DEFAULT"
_Z14normalize_randPjji:
.text._Z14normalize_randPjji:
        /* <DEDUP_REMOVED lines=10> */
[----:B------:R-:W2:Y:S01]  /*00a0*/  LDCU UR6, c[0x0][0x388] ;  /* 0x00007100ff0677ac */ /* 0x000ea20008000800 */
[----:B0-----:R-:W-:-:S05]  /*00b0*/  IMAD.WIDE R2, R5, 0x4, R2 ;  /* 0x0000000405027825 */ /* 0x001fca00078e0202 */
[----:B-1----:R-:W3:Y:S01]  /*00c0*/  LDG.E R0, desc[UR4][R2.64] ;  /* 0x0000000402007981 */ /* 0x002ee2000c1e1900 */
[----:B--2---:R-:W0:Y:S01]  /*00d0*/  I2F.U32.RP R6, UR6 ;  /* 0x0000000600067d06 */ /* 0x004e220008209000 */
[----:B------:R-:W-:-:S07]  /*00e0*/  ISETP.NE.U32.AND P1, PT, RZ, UR6, PT ;  /* 0x00000006ff007c0c */ /* 0x000fce000bf25070 */
[----:B0-----:R-:W0:Y:S02]  /*00f0*/  MUFU.RCP R6, R6 ;  /* 0x0000000600067308 */ /* 0x001e240000001000 */
[----:B0-----:R-:W-:-:S06]  /*0100*/  IADD3 R4, PT, PT, R6, 0xffffffe, RZ ;  /* 0x0ffffffe06047810 */ /* 0x001fcc0007ffe0ff */
[----:B------:R0:W1:Y:S02]  /*0110*/  F2I.FTZ.U32.TRUNC.NTZ R5, R4 ;  /* 0x0000000400057305 */ /* 0x000064000021f000 */
[----:B0-----:R-:W-:Y:S01]  /*0120*/  HFMA2 R4, -RZ, RZ, 0, 0 ;  /* 0x00000000ff047431 */ /* 0x001fe200000001ff */
[----:B-1----:R-:W-:-:S05]  /*0130*/  IADD3 R7, PT, PT, RZ, -R5, RZ ;  /* 0x80000005ff077210 */ /* 0x002fca0007ffe0ff */
[----:B------:R-:W-:-:S04]  /*0140*/  IMAD R7, R7, UR6, RZ ;  /* 0x0000000607077c24 */ /* 0x000fc8000f8e02ff */
[----:B------:R-:W-:-:S06]  /*0150*/  IMAD.HI.U32 R5, R5, R7, R4 ;  /* 0x0000000705057227 */ /* 0x000fcc00078e0004 */
[----:B---3--:R-:W-:-:S04]  /*0160*/  IMAD.HI.U32 R5, R5, R0, RZ ;  /* 0x0000000005057227 */ /* 0x008fc800078e00ff */
[----:B------:R-:W-:-:S04]  /*0170*/  IMAD.MOV R5, RZ, RZ, -R5 ;  /* 0x000000ffff057224 */ /* 0x000fc800078e0a05 */
[----:B------:R-:W-:-:S05]  /*0180*/  IMAD R5, R5, UR6, R0 ;  /* 0x0000000605057c24 */ /* 0x000fca000f8e0200 */
[----:B------:R-:W-:-:S13]  /*0190*/  ISETP.GE.U32.AND P0, PT, R5, UR6, PT ;  /* 0x0000000605007c0c */ /* 0x000fda000bf06070 */
[----:B------:R-:W-:-:S04]  /*01a0*/  @P0 IADD3 R5, PT, PT, R5, -UR6, RZ ;  /* 0x8000000605050c10 */ /* 0x000fc8000fffe0ff */
[----:B------:R-:W-:-:S13]  /*01b0*/  ISETP.GE.U32.AND P0, PT, R5, UR6, PT ;  /* 0x0000000605007c0c */ /* 0x000fda000bf06070 */
[----:B------:R-:W-:Y:S01]  /*01c0*/  @P0 VIADD R5, R5, -UR6 ;  /* 0x8000000605050c36 */ /* 0x000fe20008000000 */
[----:B------:R-:W-:-:S05]  /*01d0*/  @!P1 LOP3.LUT R5, RZ, UR6, RZ, 0x33, !PT ;  /* 0x00000006ff059c12 */ /* 0x000fca000f8e33ff */
[----:B------:R-:W-:Y:S01]  /*01e0*/  STG.E desc[UR4][R2.64], R5 ;  /* 0x0000000502007986 */ /* 0x000fe2000c101904 */
[----:B------:R-:W-:Y:S05]  /*01f0*/  EXIT ;  /* 0x000000000000794d */ /* 0x000fea0003800000 */
.L_x_7:
        /* <DEDUP_REMOVED lines=16> */
.L_x_23:


//--------------------- .text._Z14set_ranks_lensPiS_S_i --------------------------
	.section	.text._Z14set_ranks_lensPiS_S_i,"ax",@progbits
	.align	128
        .global         _Z14set_ranks_lensPiS_S_i
        .type           _Z14set_ranks_lensPiS_S_i,@function
        .size           _Z14set_ranks_lensPiS_S_i,(.L_x_24 - _Z14set_ranks_lensPiS_S_i)
        .other          _Z14set_ranks_lensPiS_S_i,@"STO_CUDA_ENTRY STV_DEFAULT"
_Z14set_ranks_lensPiS_S_i:
.text._Z14set_ranks_lensPiS_S_i:
[----:B------:R-:W-:Y:S01]  /*0000*/  LDC R1, c[0x0][0x37c] ;  /* 0x0000df00ff017b82 */ /* 0x000fe20000000800 */
[----:B------:R-:W0:Y:S07]  /*0010*/  S2R R0, SR_TID.X ;  /* 0x0000000000007919 */ /* 0x000e2e0000002100 */
[----:B------:R-:W0:Y:S01]  /*0020*/  S2UR UR5, SR_CTAID.X ;  /* 0x00000000000579c3 */ /* 0x000e220000002500 */
[----:B------:R-:W1:Y:S01]  /*0030*/  LDCU UR6, c[0x0][0x398] ;  /* 0x00007300ff0677ac */ /* 0x000e620008000800 */
[----:B------:R-:W-:Y:S06]  /*0040*/  BSSY.RECONVERGENT B0, `(.L_x_8) ;  /* 0x0000010000007945 */ /* 0x000fec0003800200 */
[----:B------:R-:W0:Y:S01]  /*0050*/  LDC R7, c[0x0][0x360] ;  /* 0x0000d800ff077b82 */ /* 0x000e220000000800 */
[----:B-1----:R-:W-:Y:S01]  /*0060*/  USHF.L.U32 UR4, UR6, 0x1, URZ ;  /* 0x0000000106047899 */ /* 0x002fe200080006ff */
[----:B0-----:R-:W-:-:S05]  /*0070*/  IMAD R7, R7, UR5, R0 ;  /* 0x0000000507077c24 */ /* 0x001fca000f8e0200 */
[----:B------:R-:W-:-:S05]  /*0080*/  ISETP.GE.AND P0, PT, R7, UR4, PT ;  /* 0x0000000407007c0c */ /* 0x000fca000bf06270 */
[----:B------:R-:W0:Y:S01]  /*0090*/  LDCU.64 UR4, c[0x0][0x358] ;  /* 0x00006b00ff0477ac */ /* 0x000e220008000a00 */
[----:B------:R-:W-:-:S07]  /*00a0*/  ISETP.GE.AND P1, PT, R7, UR6, PT ;  /* 0x0000000607007c0c */ /* 0x000fce000bf26270 */
[----:B------:R-:W-:Y:S06]  /*00b0*/  @P0 BRA `(.L_x_9) ;  /* 0x0000000000200947 */ /* 0x000fec0003800000 */
[----:B------:R-:W1:Y:S02]  /*00c0*/  LDC.64 R2, c[0x0][0x380] ;  /* 0x0000e000ff027b82 */ /* 0x000e640000000a00 */
[----:B-1----:R-:W-:-:S05]  /*00d0*/  IMAD.WIDE R2, R7, 0x4, R2 ;  /* 0x0000000407027825 */ /* 0x002fca00078e0202 */
[----:B0-----:R-:W2:Y:S01]  /*00e0*/  LDG.E R5, desc[UR4][R2.64] ;  /* 0x0000000402057981 */ /* 0x001ea2000c1e1900 */
[----:B------:R-:W-:-:S05]  /*00f0*/  LEA.HI R0, R7, R7, RZ, 0x1 ;  /* 0x0000000707007211 */ /* 0x000fca00078f08ff */
[----:B------:R-:W-:-:S05]  /*0100*/  IMAD.SHL.U32 R0, R0, 0x2, RZ ;  /* 0x0000000200007824 */ /* 0x000fca00078e00ff */
[----:B------:R-:W-:-:S05]  /*0110*/  LOP3.LUT R0, R0, 0xfffffffc, RZ, 0xc0, !PT ;  /* 0xfffffffc00007812 */ /* 0x000fca00078ec0ff */
[----:B--2---:R-:W-:-:S05]  /*0120*/  IMAD.IADD R5, R0, 0x1, R5 ;  /* 0x0000000100057824 */ /* 0x004fca00078e0205 */
[----:B------:R1:W-:Y:S02]  /*0130*/  STG.E desc[UR4][R2.64], R5 ;  /* 0x0000000502007986 */ /* 0x0003e4000c101904 */
.L_x_9:
[----:B0-----:R-:W-:Y:S05]  /*0140*/  BSYNC.RECONVERGENT B0 ;  /* 0x0000000000007941 */ /* 0x001fea0003800200 */
.L_x_8:
[----:B------:R-:W-:Y:S05]  /*0150*/  @P1 EXIT ;  /* 0x000000000000194d */ /* 0x000fea0003800000 */
[----:B-1----:R-:W0:Y:S01]  /*0160*/  LDC.64 R2, c[0x0][0x388] ;  /* 0x0000e200ff027b82 */ /* 0x002e220000000a00 */
[----:B------:R-:W-:-:S05]  /*0170*/  SHF.L.U32 R5, R7, 0x1, RZ ;  /* 0x0000000107057819 */ /* 0x000fca00000006ff */
[----:B0-----:R-:W-:Y:S02]  /*0180*/  IMAD.WIDE R2, R5, 0x4, R2 ;  /* 0x0000000405027825 */ /* 0x001fe400078e0202 */
[----:B------:R-:W0:Y:S03]  /*0190*/  LDC.64 R4, c[0x0][0x390] ;  /* 0x0000e400ff047b82 */ /* 0x000e260000000a00 */
[----:B------:R-:W2:Y:S04]  /*01a0*/  LDG.E R0, desc[UR4][R2.64+0x4] ;  /* 0x0000040402007981 */ /* 0x000ea8000c1e1900 */
[----:B------:R-:W2:Y:S01]  /*01b0*/  LDG.E R9, desc[UR4][R2.64] ;  /* 0x0000000402097981 */ /* 0x000ea2000c1e1900 */
[----:B0-----:R-:W-:Y:S01]  /*01c0*/  IMAD.WIDE R4, R7, 0x4, R4 ;  /* 0x0000000407047825 */ /* 0x001fe200078e0204 */
[----:B--2---:R-:W-:-:S05]  /*01d0*/  IADD3 R9, PT, PT, R0, -R9, RZ ;  /* 0x8000000900097210 */ /* 0x004fca0007ffe0ff */
[----:B------:R-:W-:Y:S01]  /*01e0*/  STG.E desc[UR4][R4.64], R9 ;  /* 0x0000000904007986 */ /* 0x000fe2000c101904 */
[----:B------:R-:W-:Y:S05]  /*01f0*/  EXIT ;  /* 0x000000000000794d */ /* 0x000fea0003800000 */
.L_x_10:
        /* <DEDUP_REMOVED lines=16> */
.L_x_24:


//--------------------- .text._Z21intersection_b_searchPjS_iS_S_iPi --------------------------
	.section	.text._Z21intersection_b_searchPjS_iS_S_iPi,"ax",@progbits
	.align	128
        .global         _Z21intersection_b_searchPjS_iS_S_iPi
        .type           _Z21intersection_b_searchPjS_iS_S_iPi,@function
        .size           _Z21intersection_b_searchPjS_iS_S_iPi,(.L_x_25 - _Z21intersection_b_searchPjS_iS_S_iPi)
        .other          _Z21intersection_b_searchPjS_iS_S_iPi,@"STO_CUDA_ENTRY STV_DEFAULT"
_Z21intersection_b_searchPjS_iS_S_iPi:
.text._Z21intersection_b_searchPjS_iS_S_iPi:
        /* <DEDUP_REMOVED lines=10> */
[----:B------:R-:W2:Y:S06]  /*00a0*/  LDCU UR6, c[0x0][0x3a8] ;  /* 0x00007500ff0677ac */ /* 0x000eac0008000800 */
[----:B------:R-:W3:Y:S01]  /*00b0*/  LDC.64 R10, c[0x0][0x388] ;  /* 0x0000e200ff0a7b82 */ /* 0x000ee20000000a00 */
[----:B------:R-:W4:Y:S07]  /*00c0*/  LDCU UR7, c[0x0][0x3a8] ;  /* 0x00007500ff0777ac */ /* 0x000f2e0008000800 */
[----:B------:R-:W4:Y:S01]  /*00d0*/  LDC.64 R2, c[0x0][0x398] ;  /* 0x0000e600ff027b82 */ /* 0x000f220000000a00 */
[----:B0-----:R-:W-:-:S05]  /*00e0*/  IMAD.WIDE R8, R0, 0x4, R8 ;  /* 0x0000000400087825 */ /* 0x001fca00078e0208 */
[----:B-1----:R-:W5:Y:S01]  /*00f0*/  LDG.E R6, desc[UR4][R8.64] ;  /* 0x0000000408067981 */ /* 0x002f62000c1e1900 */
[----:B---3--:R-:W-:-:S05]  /*0100*/  IMAD.WIDE R10, R0, 0x4, R10 ;  /* 0x00000004000a7825 */ /* 0x008fca00078e020a */
[----:B------:R-:W5:Y:S01]  /*0110*/  LDG.E R7, desc[UR4][R10.64] ;  /* 0x000000040a077981 */ /* 0x000f62000c1e1900 */
[----:B--2---:R-:W-:Y:S01]  /*0120*/  UISETP.GE.AND UP0, UPT, UR6, 0x1, UPT ;  /* 0x000000010600788c */ /* 0x004fe2000bf06270 */
[----:B----4-:R-:W-:Y:S02]  /*0130*/  IMAD.U32 R5, RZ, RZ, UR7 ;  /* 0x00000007ff057e24 */ /* 0x010fe4000f8e00ff */
[----:B------:R-:W-:Y:S02]  /*0140*/  IMAD.U32 R4, RZ, RZ, UR7 ;  /* 0x00000007ff047e24 */ /* 0x000fe4000f8e00ff */
[----:B-----5:R-:W-:-:S04]  /*0150*/  IMAD.IADD R7, R6, 0x1, R7 ;  /* 0x0000000106077824 */ /* 0x020fc800078e0207 */
[----:B------:R-:W-:Y:S05]  /*0160*/  BRA.U !UP0, `(.L_x_11) ;  /* 0x0000000108407547 */ /* 0x000fea000b800000 */
[----:B------:R-:W0:Y:S01]  /*0170*/  LDC.64 R10, c[0x0][0x398] ;  /* 0x0000e600ff0a7b82 */ /* 0x000e220000000a00 */
[----:B------:R-:W-:Y:S01]  /*0180*/  BSSY.RECONVERGENT B0, `(.L_x_11) ;  /* 0x000000e000007945 */ /* 0x000fe20003800200 */
[----:B------:R-:W-:Y:S01]  /*0190*/  MOV R13, 0xffffffff ;  /* 0xffffffff000d7802 */ /* 0x000fe20000000f00 */
[----:B------:R-:W-:-:S07]  /*01a0*/  IMAD.U32 R4, RZ, RZ, UR7 ;  /* 0x00000007ff047e24 */ /* 0x000fce000f8e00ff */
.L_x_12:
[----:B------:R-:W-:-:S05]  /*01b0*/  IMAD.IADD R8, R13, 0x1, R4 ;  /* 0x000000010d087824 */ /* 0x000fca00078e0204 */
[----:B------:R-:W-:-:S04]  /*01c0*/  LEA.HI R8, R8, R8, RZ, 0x1 ;  /* 0x0000000808087211 */ /* 0x000fc800078f08ff */
[----:B------:R-:W-:-:S05]  /*01d0*/  SHF.R.S32.HI R15, RZ, 0x1, R8 ;  /* 0x00000001ff0f7819 */ /* 0x000fca0000011408 */
[----:B0-----:R-:W-:-:S06]  /*01e0*/  IMAD.WIDE R8, R15, 0x4, R10 ;  /* 0x000000040f087825 */ /* 0x001fcc00078e020a */
[----:B------:R-:W2:Y:S02]  /*01f0*/  LDG.E R9, desc[UR4][R8.64] ;  /* 0x0000000408097981 */ /* 0x000ea4000c1e1900 */
[----:B--2---:R-:W-:-:S04]  /*0200*/  ISETP.GE.U32.AND P0, PT, R9, R6, PT ;  /* 0x000000060900720c */ /* 0x004fc80003f06070 */
[----:B------:R-:W-:Y:S02]  /*0210*/  SEL R13, R15, R13, !P0 ;  /* 0x0000000d0f0d7207 */ /* 0x000fe40004000000 */
[----:B------:R-:W-:-:S04]  /*0220*/  SEL R4, R4, R15, !P0 ;  /* 0x0000000f04047207 */ /* 0x000fc80004000000 */
[----:B------:R-:W-:-:S04]  /*0230*/  IADD3 R12, PT, PT, -R13, R4, RZ ;  /* 0x000000040d0c7210 */ /* 0x000fc80007ffe1ff */
[----:B------:R-:W-:-:S13]  /*0240*/  ISETP.GT.AND P0, PT, R12, 0x1, PT ;  /* 0x000000010c00780c */ /* 0x000fda0003f04270 */
[----:B------:R-:W-:Y:S05]  /*0250*/  @P0 BRA `(.L_x_12) ;  /* 0xfffffffc00d40947 */ /* 0x000fea000383ffff */
[----:B------:R-:W-:Y:S05]  /*0260*/  BSYNC.RECONVERGENT B0 ;  /* 0x0000000000007941 */ /* 0x000fea0003800200 */
.L_x_11:
[----:B------:R-:W-:Y:S05]  /*0270*/  BRA.U !UP0, `(.L_x_13) ;  /* 0x0000000108407547 */ /* 0x000fea000b800000 */
[----:B------:R-:W0:Y:S01]  /*0280*/  LDC.64 R10, c[0x0][0x398] ;  /* 0x0000e600ff0a7b82 */ /* 0x000e220000000a00 */
[----:B------:R-:W-:Y:S01]  /*0290*/  BSSY.RECONVERGENT B0, `(.L_x_13) ;  /* 0x000000e000007945 */ /* 0x000fe20003800200 */
[----:B------:R-:W-:Y:S02]  /*02a0*/  IMAD.MOV.U32 R12, RZ, RZ, -0x1 ;  /* 0xffffffffff0c7424 */ /* 0x000fe400078e00ff */
[----:B------:R-:W-:-:S07]  /*02b0*/  IMAD.U32 R5, RZ, RZ, UR7 ;  /* 0x00000007ff057e24 */ /* 0x000fce000f8e00ff */
.L_x_14:
[----:B------:R-:W-:-:S04]  /*02c0*/  IADD3 R8, PT, PT, R12, R5, RZ ;  /* 0x000000050c087210 */ /* 0x000fc80007ffe0ff */
[----:B------:R-:W-:-:S04]  /*02d0*/  LEA.HI R8, R8, R8, RZ, 0x1 ;  /* 0x0000000808087211 */ /* 0x000fc800078f08ff */
[----:B------:R-:W-:-:S05]  /*02e0*/  SHF.R.S32.HI R13, RZ, 0x1, R8 ;  /* 0x00000001ff0d7819 */ /* 0x000fca0000011408 */
[----:B0-----:R-:W-:-:S06]  /*02f0*/  IMAD.WIDE R8, R13, 0x4, R10 ;  /* 0x000000040d087825 */ /* 0x001fcc00078e020a */
[----:B------:R-:W2:Y:S02]  /*0300*/  LDG.E R8, desc[UR4][R8.64] ;  /* 0x0000000408087981 */ /* 0x000ea4000c1e1900 */
[----:B--2---:R-:W-:-:S04]  /*0310*/  ISETP.GE.U32.AND P0, PT, R8, R7, PT ;  /* 0x000000070800720c */ /* 0x004fc80003f06070 */
[----:B------:R-:W-:Y:S02]  /*0320*/  SEL R12, R13, R12, !P0 ;  /* 0x0000000c0d0c7207 */ /* 0x000fe40004000000 */
[----:B------:R-:W-:-:S05]  /*0330*/  SEL R5, R5, R13, !P0 ;  /* 0x0000000d05057207 */ /* 0x000fca0004000000 */
[----:B------:R-:W-:-:S05]  /*0340*/  IMAD.IADD R13, R5, 0x1, -R12 ;  /* 0x00000001050d7824 */ /* 0x000fca00078e0a0c */
[----:B------:R-:W-:-:S13]  /*0350*/  ISETP.GT.AND P0, PT, R13, 0x1, PT ;  /* 0x000000010d00780c */ /* 0x000fda0003f04270 */
[----:B------:R-:W-:Y:S05]  /*0360*/  @P0 BRA `(.L_x_14) ;  /* 0xfffffffc00d40947 */ /* 0x000fea000383ffff */
[----:B------:R-:W-:Y:S05]  /*0370*/  BSYNC.RECONVERGENT B0 ;  /* 0x0000000000007941 */ /* 0x000fea0003800200 */
.L_x_13:
[----:B------:R-:W-:-:S06]  /*0380*/  IMAD.WIDE R8, R4, 0x4, R2 ;  /* 0x0000000404087825 */ /* 0x000fcc00078e0202 */
[----:B------:R-:W2:Y:S01]  /*0390*/  LDG.E R9, desc[UR4][R8.64] ;  /* 0x0000000408097981 */ /* 0x000ea2000c1e1900 */
[----:B------:R-:W-:Y:S01]  /*03a0*/  BSSY.RECONVERGENT B0, `(.L_x_15) ;  /* 0x000000e000007945 */ /* 0x000fe20003800200 */
[----:B--2---:R-:W-:-:S04]  /*03b0*/  ISETP.NE.AND P0, PT, R6, R9, PT ;  /* 0x000000090600720c */ /* 0x004fc80003f05270 */
[----:B------:R-:W-:-:S13]  /*03c0*/  ISETP.LT.OR P0, PT, R4, 0x1, !P0 ;  /* 0x000000010400780c */ /* 0x000fda0004701670 */
[----:B------:R-:W-:Y:S05]  /*03d0*/  @P0 BRA `(.L_x_16) ;  /* 0x0000000000280947 */ /* 0x000fea0003800000 */
[----:B------:R-:W0:Y:S01]  /*03e0*/  LDC.64 R10, c[0x0][0x3a0] ;  /* 0x0000e800ff0a7b82 */ /* 0x000e220000000a00 */
[----:B------:R-:W-:-:S04]  /*03f0*/  VIADD R15, R4, 0xffffffff ;  /* 0xffffffff040f7836 */ /* 0x000fc80000000000 */
[----:B------:R-:W-:-:S06]  /*0400*/  IMAD.WIDE.U32 R8, R15, 0x4, R2 ;  /* 0x000000040f087825 */ /* 0x000fcc00078e0002 */
[----:B------:R-:W2:Y:S01]  /*0410*/  LDG.E R8, desc[UR4][R8.64] ;  /* 0x0000000408087981 */ /* 0x000ea2000c1e1900 */
[----:B0-----:R-:W-:-:S06]  /*0420*/  IMAD.WIDE.U32 R10, R15, 0x4, R10 ;  /* 0x000000040f0a7825 */ /* 0x001fcc00078e000a */
[----:B------:R-:W2:Y:S02]  /*0430*/  LDG.E R11, desc[UR4][R10.64] ;  /* 0x000000040a0b7981 */ /* 0x000ea4000c1e1900 */
[----:B--2---:R-:W-:-:S04]  /*0440*/  IADD3 R13, PT, PT, R8, R11, RZ ;  /* 0x0000000b080d7210 */ /* 0x004fc80007ffe0ff */
[----:B------:R-:W-:-:S13]  /*0450*/  ISETP.GT.U32.AND P0, PT, R6, R13, PT ;  /* 0x0000000d0600720c */ /* 0x000fda0003f04070 */
[----:B------:R-:W-:-:S04]  /*0460*/  @P0 IMAD.MOV R15, RZ, RZ, R4 ;  /* 0x000000ffff0f0224 */ /* 0x000fc800078e0204 */
[----:B------:R-:W-:-:S07]  /*0470*/  IMAD.MOV.U32 R4, RZ, RZ, R15 ;  /* 0x000000ffff047224 */ /* 0x000fce00078e000f */
.L_x_16:
[----:B------:R-:W-:Y:S05]  /*0480*/  BSYNC.RECONVERGENT B0 ;  /* 0x0000000000007941 */ /* 0x000fea0003800200 */
.L_x_15:
[----:B------:R-:W-:Y:S01]  /*0490*/  ISETP.GE.AND P0, PT, R5, UR6, PT ;  /* 0x0000000605007c0c */ /* 0x000fe2000bf06270 */
[----:B------:R-:W-:-:S12]  /*04a0*/  BSSY.RECONVERGENT B0, `(.L_x_17) ;  /* 0x0000007000007945 */ /* 0x000fd80003800200 */
[----:B------:R-:W-:Y:S05]  /*04b0*/  @P0 BRA `(.L_x_18) ;  /* 0x0000000000100947 */ /* 0x000fea0003800000 */
[----:B------:R-:W-:-:S06]  /*04c0*/  IMAD.WIDE R2, R5, 0x4, R2 ;  /* 0x0000000405027825 */ /* 0x000fcc00078e0202 */
[----:B------:R-:W2:Y:S02]  /*04d0*/  LDG.E R2, desc[UR4][R2.64] ;  /* 0x0000000402027981 */ /* 0x000ea4000c1e1900 */
[----:B--2---:R-:W-:-:S13]  /*04e0*/  ISETP.NE.AND P0, PT, R7, R2, PT ;  /* 0x000000020700720c */ /* 0x004fda0003f05270 */
[----:B------:R-:W-:Y:S05]  /*04f0*/  @!P0 BRA `(.L_x_19) ;  /* 0x0000000000048947 */ /* 0x000fea0003800000 */
.L_x_18:
[----:B------:R-:W-:-:S07]  /*0500*/  IADD3 R5, PT, PT, R5, -0x1, RZ ;  /* 0xffffffff05057810 */ /* 0x000fce0007ffe0ff */
.L_x_19:
[----:B------:R-:W-:Y:S05]  /*0510*/  BSYNC.RECONVERGENT B0 ;  /* 0x0000000000007941 */ /* 0x000fea0003800200 */
.L_x_17:
[----:B------:R-:W0:Y:S01]  /*0520*/  LDC.64 R2, c[0x0][0x3b0] ;  /* 0x0000ec00ff027b82 */ /* 0x000e220000000a00 */
[----:B------:R-:W-:Y:S01]  /*0530*/  IADD3 R5, PT, PT, R5, 0x1, -R4 ;  /* 0x0000000105057810 */ /* 0x000fe20007ffe804 */
[----:B0-----:R-:W-:-:S05]  /*0540*/  IMAD.WIDE R2, R0, 0x4, R2 ;  /* 0x0000000400027825 */ /* 0x001fca00078e0202 */
[----:B------:R-:W-:Y:S01]  /*0550*/  STG.E desc[UR4][R2.64], R5 ;  /* 0x0000000502007986 */ /* 0x000fe2000c101904 */
[----:B------:R-:W-:Y:S05]  /*0560*/  EXIT ;  /* 0x000000000000794d */ /* 0x000fea0003800000 */
.L_x_20:
        /* <DEDUP_REMOVED lines=9> */
.L_x_25:


//--------------------- .nv.shared._Z9my_reducePijj --------------------------
	.section	.nv.shared._Z9my_reducePijj,"aw",@nobits
	.sectionflags	@""
	.align	16
	.zero		1024


//--------------------- .nv.shared.reserved.0     --------------------------
	.section	.nv.shared.reserved.0,"aw",@nobits
	.weak		__nv_reservedSMEM_offset_0_alias
	.size		__nv_reservedSMEM_offset_0_alias, 0, 64
	.other		__nv_reservedSMEM_offset_0_alias,@"STO_CUDA_RESERVED_SHARED STV_DEFAULT"
__nv_reservedSMEM_offset_0_alias:
	.zero		0
	.zero		64


//--------------------- .nv.shared._Z10test_pairsPiS_S_S_S_S_i --------------------------
	.section	.nv.shared._Z10test_pairsPiS_S_S_S_S_i,"aw",@nobits
	.sectionflags	@""
	.align	16
	.zero		1024


//--------------------- .nv.shared._Z14normalize_randPjji --------------------------
	.section	.nv.shared._Z14normalize_randPjji,"aw",@nobits
	.sectionflags	@""
	.align	16
	.zero		1024


//--------------------- .nv.shared._Z14set_ranks_lensPiS_S_i --------------------------
	.section	.nv.shared._Z14set_ranks_lensPiS_S_i,"aw",@nobits
	.sectionflags	@""
	.align	16
	.zero		1024


//--------------------- .nv.shared._Z21intersection_b_searchPjS_iS_S_iPi --------------------------
	.section	.nv.shared._Z21intersection_b_searchPjS_iS_S_iPi,"aw",@nobits
	.sectionflags	@""
	.align	16
	.zero		1024


//--------------------- .nv.constant0._Z9my_reducePijj --------------------------
	.section	.nv.constant0._Z9my_reducePijj,"a",@progbits
	.sectionflags	@""
	.align	4
.nv.constant0._Z9my_reducePijj:
	.zero		912


//--------------------- .nv.constant0._Z10test_pairsPiS_S_S_S_S_i --------------------------
	.section	.nv.constant0._Z10test_pairsPiS_S_S_S_S_i,"a",@progbits
	.sectionflags	@""
	.align	4
.nv.constant0._Z10test_pairsPiS_S_S_S_S_i:
	.zero		948


//--------------------- .nv.constant0._Z14normalize_randPjji --------------------------
	.section	.nv.constant0._Z14normalize_randPjji,"a",@progbits
	.sectionflags	@""
	.align	4
.nv.constant0._Z14normalize_randPjji:
	.zero		912


//--------------------- .nv.constant0._Z14set_ranks_lensPiS_S_i --------------------------
	.section	.nv.constant0._Z14set_ranks_lensPiS_S_i,"a",@progbits
	.sectionflags	@""
	.align	4
.nv.constant0._Z14set_ranks_lensPiS_S_i:
	.zero		924


//--------------------- .nv.constant0._Z21intersection_b_searchPjS_iS_S_iPi --------------------------
	.section	.nv.constant0._Z21intersection_b_searchPjS_iS_S_iPi,"a",@progbits
	.sectionflags	@""
	.align	4
.nv.constant0._Z21intersection_b_searchPjS_iS_S_iPi:
	.zero		952


//--------------------- SYMBOLS --------------------------

	.type		.nv.reservedSmem.offset0,@object
	.size		.nv.reservedSmem.offset0,0x4
	.type		.nv.reservedSmem.cap,@object
	.size		.nv.reservedSmem.cap,0x4
